def matmul_kernel(
    a_ptr,
    b_ptr,
    c_ptr,
    M,
    N,
    K,
    stride_am,
    stride_ak,
    stride_bk,
    stride_bn,
    stride_cm,
    stride_cn,
    BLOCK_M: tl.constexpr,
    BLOCK_N: tl.constexpr,
    BLOCK_K: tl.constexpr,
    GROUP_M: tl.constexpr,
):
    pid = tl.program_id(axis=0)
    num_pid_m = tl.cdiv(M, BLOCK_M)
    num_pid_n = tl.cdiv(N, BLOCK_N)
    num_pid_in_group = GROUP_M * num_pid_n
    group_id = pid // num_pid_in_group
    first_pid_m = group_id * GROUP_M
    group_size_m = min(num_pid_m - first_pid_m, GROUP_M)
    pid_m = first_pid_m + ((pid % num_pid_in_group) % group_size_m)
    pid_n = (pid % num_pid_in_group) // group_size_m

    offs_am = (pid_m * BLOCK_M + tl.arange(0, BLOCK_M)) % M
    offs_bn = (pid_n * BLOCK_N + tl.arange(0, BLOCK_N)) % N
    offs_k = tl.arange(0, BLOCK_K)
    a_ptrs = a_ptr + offs_am[:, None] * stride_am + offs_k[None, :] * stride_ak
    b_ptrs = b_ptr + offs_k[:, None] * stride_bk + offs_bn[None, :] * stride_bn

    acc = tl.zeros((BLOCK_M, BLOCK_N), dtype=tl.float32)
    for kk in range(0, tl.cdiv(K, BLOCK_K)):
        a = tl.load(a_ptrs, mask=offs_k[None, :] < K - kk * BLOCK_K, other=0.0)
        b = tl.load(b_ptrs, mask=offs_k[:, None] < K - kk * BLOCK_K, other=0.0)
        acc = tl.dot(a, b, acc)
        a_ptrs += BLOCK_K * stride_ak
        b_ptrs += BLOCK_K * stride_bk

    c = acc.to(c_ptr.dtype.element_ty)
    offs_cm = pid_m * BLOCK_M + tl.arange(0, BLOCK_M)
    offs_cn = pid_n * BLOCK_N + tl.arange(0, BLOCK_N)
    c_ptrs = c_ptr + offs_cm[:, None] * stride_cm + offs_cn[None, :] * stride_cn
    mask = (offs_cm[:, None] < M) & (offs_cn[None, :] < N)
    tl.store(c_ptrs, c, mask=mask)

# config = {"BLOCK_K": 16, "BLOCK_M": 512, "BLOCK_N": 128, "GROUP_M": 8, "arch": "sm_90", "dtype": "fp16", "num_ctas": 1, "num_stages": 3, "num_warps": 4}
# arch = sm_90


// ===== COMPILED SASS (sm_90a) =====

	.target	sm_90a

	.elftype	@"ET_EXEC"


//--------------------- .note.nv.tkinfo           --------------------------
	.section	.note.nv.tkinfo,"",@"SHT_NOTE"
	.sectionflags	@"SHF_NOTE_NV_TKINFO"
	.tkinfo
        /*0018*/ 	.word	0x00000002
        /*0030*/ 	.string	""
        /*0030*/ 	.string	"ptxas"
        /*0030*/ 	.string	"Cuda compilation tools, release 13.0, V13.0.88"
        /*0030*/ 	.string	"Build cuda_13.0.r13.0/compiler.36424714_0"
        /*0030*/ 	.string	"-v  -suppress-debug-info  -lineinfo  -arch sm_90a "



//--------------------- .note.nv.cuinfo           --------------------------
	.section	.note.nv.cuinfo,"",@"SHT_NOTE"
	.sectionflags	@"SHF_NOTE_NV_CUINFO"
        /*0018*/ 	.short	0x0002
        /*001a*/ 	.short	0x005a
        /*001c*/ 	.short	0x0082
	.zero		2


//--------------------- .nv.info                  --------------------------
	.section	.nv.info,"",@"SHT_CUDA_INFO"
	.align	4


	//----- nvinfo : EIATTR_REGCOUNT
	.align		4
        /*0000*/ 	.byte	0x04, 0x2f
        /*0002*/ 	.short	(.L_1 - .L_0)
	.align		4
.L_0:
        /*0004*/ 	.word	index@(matmul_kernel)
        /*0008*/ 	.word	0x000000ff


	//----- nvinfo : EIATTR_FRAME_SIZE
	.align		4
.L_1:
        /*000c*/ 	.byte	0x04, 0x11
        /*000e*/ 	.short	(.L_3 - .L_2)
	.align		4
.L_2:
        /*0010*/ 	.word	index@(matmul_kernel)
        /*0014*/ 	.word	0x00000d28


	//----- nvinfo : EIATTR_MIN_STACK_SIZE
	.align		4
.L_3:
        /*0018*/ 	.byte	0x04, 0x12
        /*001a*/ 	.short	(.L_5 - .L_4)
	.align		4
.L_4:
        /*001c*/ 	.word	index@(matmul_kernel)
        /*0020*/ 	.word	0x00000d28
.L_5:


//--------------------- .nv.compat                --------------------------
	.section	.nv.compat,"",@"SHT_CUDA_COMPAT_INFO"
	.align	4
        /*0000*/ 	.byte	0x02, 0x09, 0x01, 0x00, 0x02, 0x02, 0x04, 0x00, 0x02, 0x05, 0x05, 0x00, 0x03, 0x07, 0x01, 0x01
        /*0010*/ 	.byte	0x02, 0x03, 0x00, 0x00, 0x02, 0x06, 0x01, 0x00, 0x04, 0x0b, 0x08, 0x00, 0x00, 0x00, 0x00, 0x00
        /*0020*/ 	.byte	0x00, 0x00, 0x00, 0x00


//--------------------- .nv.info.matmul_kernel    --------------------------
	.section	.nv.info.matmul_kernel,"",@"SHT_CUDA_INFO"
	.sectionflags	@""
	.align	4


	//----- nvinfo : EIATTR_CUDA_API_VERSION
	.align		4
        /*0000*/ 	.byte	0x04, 0x37
        /*0002*/ 	.short	(.L_7 - .L_6)
.L_6:
        /*0004*/ 	.word	0x00000082


	//----- nvinfo : EIATTR_KPARAM_INFO
	.align		4
.L_7:
        /*0008*/ 	.byte	0x04, 0x17
        /*000a*/ 	.short	(.L_9 - .L_8)
.L_8:
        /*000c*/ 	.word	0x00000000
        /*0010*/ 	.short	0x000d
        /*0012*/ 	.short	0x0048
        /*0014*/ 	.byte	0x00, 0xf4, 0x21, 0x00


	//----- nvinfo : EIATTR_KPARAM_INFO
	.align		4
.L_9:
        /*0018*/ 	.byte	0x04, 0x17
        /*001a*/ 	.short	(.L_11 - .L_10)
.L_10:
        /*001c*/ 	.word	0x00000000
        /*0020*/ 	.short	0x000c
        /*0022*/ 	.short	0x0040
        /*0024*/ 	.byte	0x00, 0xf4, 0x21, 0x00


	//----- nvinfo : EIATTR_KPARAM_INFO
	.align		4
.L_11:
        /*0028*/ 	.byte	0x04, 0x17
        /*002a*/ 	.short	(.L_13 - .L_12)
.L_12:
        /*002c*/ 	.word	0x00000000
        /*0030*/ 	.short	0x000b
        /*0032*/ 	.short	0x0038
        /*0034*/ 	.byte	0x00, 0xf0, 0x11, 0x00


	//----- nvinfo : EIATTR_KPARAM_INFO
	.align		4
.L_13:
        /*0038*/ 	.byte	0x04, 0x17
        /*003a*/ 	.short	(.L_15 - .L_14)
.L_14:
        /*003c*/ 	.word	0x00000000
        /*0040*/ 	.short	0x000a
        /*0042*/ 	.short	0x0034
        /*0044*/ 	.byte	0x00, 0xf0, 0x11, 0x00


	//----- nvinfo : EIATTR_KPARAM_INFO
	.align		4
.L_15:
        /*0048*/ 	.byte	0x04, 0x17
        /*004a*/ 	.short	(.L_17 - .L_16)
.L_16:
        /*004c*/ 	.word	0x00000000
        /*0050*/ 	.short	0x0009
        /*0052*/ 	.short	0x0030
        /*0054*/ 	.byte	0x00, 0xf0, 0x11, 0x00


	//----- nvinfo : EIATTR_KPARAM_INFO
	.align		4
.L_17:
        /*0058*/ 	.byte	0x04, 0x17
        /*005a*/ 	.short	(.L_19 - .L_18)
.L_18:
        /*005c*/ 	.word	0x00000000
        /*0060*/ 	.short	0x0008
        /*0062*/ 	.short	0x002c
        /*0064*/ 	.byte	0x00, 0xf0, 0x11, 0x00


	//----- nvinfo : EIATTR_KPARAM_INFO
	.align		4
.L_19:
        /*0068*/ 	.byte	0x04, 0x17
        /*006a*/ 	.short	(.L_21 - .L_20)
.L_20:
        /*006c*/ 	.word	0x00000000
        /*0070*/ 	.short	0x0007
        /*0072*/ 	.short	0x0028
        /*0074*/ 	.byte	0x00, 0xf0, 0x11, 0x00


	//----- nvinfo : EIATTR_KPARAM_INFO
	.align		4
.L_21:
        /*0078*/ 	.byte	0x04, 0x17
        /*007a*/ 	.short	(.L_23 - .L_22)
.L_22:
        /*007c*/ 	.word	0x00000000
        /*0080*/ 	.short	0x0006
        /*0082*/ 	.short	0x0024
        /*0084*/ 	.byte	0x00, 0xf0, 0x11, 0x00


	//----- nvinfo : EIATTR_KPARAM_INFO
	.align		4
.L_23:
        /*0088*/ 	.byte	0x04, 0x17
        /*008a*/ 	.short	(.L_25 - .L_24)
.L_24:
        /*008c*/ 	.word	0x00000000
        /*0090*/ 	.short	0x0005
        /*0092*/ 	.short	0x0020
        /*0094*/ 	.byte	0x00, 0xf0, 0x11, 0x00


	//----- nvinfo : EIATTR_KPARAM_INFO
	.align		4
.L_25:
        /*0098*/ 	.byte	0x04, 0x17
        /*009a*/ 	.short	(.L_27 - .L_26)
.L_26:
        /*009c*/ 	.word	0x00000000
        /*00a0*/ 	.short	0x0004
        /*00a2*/ 	.short	0x001c
        /*00a4*/ 	.byte	0x00, 0xf0, 0x11, 0x00


	//----- nvinfo : EIATTR_KPARAM_INFO
	.align		4
.L_27:
        /*00a8*/ 	.byte	0x04, 0x17
        /*00aa*/ 	.short	(.L_29 - .L_28)
.L_28:
        /*00ac*/ 	.word	0x00000000
        /*00b0*/ 	.short	0x0003
        /*00b2*/ 	.short	0x0018
        /*00b4*/ 	.byte	0x00, 0xf0, 0x11, 0x00


	//----- nvinfo : EIATTR_KPARAM_INFO
	.align		4
.L_29:
        /*00b8*/ 	.byte	0x04, 0x17
        /*00ba*/ 	.short	(.L_31 - .L_30)
.L_30:
        /*00bc*/ 	.word	0x00000000
        /*00c0*/ 	.short	0x0002
        /*00c2*/ 	.short	0x0010
        /*00c4*/ 	.byte	0x00, 0xf4, 0x21, 0x00


	//----- nvinfo : EIATTR_KPARAM_INFO
	.align		4
.L_31:
        /*00c8*/ 	.byte	0x04, 0x17
        /*00ca*/ 	.short	(.L_33 - .L_32)
.L_32:
        /*00cc*/ 	.word	0x00000000
        /*00d0*/ 	.short	0x0001
        /*00d2*/ 	.short	0x0008
        /*00d4*/ 	.byte	0x00, 0xf4, 0x21, 0x00


	//----- nvinfo : EIATTR_KPARAM_INFO
	.align		4
.L_33:
        /*00d8*/ 	.byte	0x04, 0x17
        /*00da*/ 	.short	(.L_35 - .L_34)
.L_34:
        /*00dc*/ 	.word	0x00000000
        /*00e0*/ 	.short	0x0000
        /*00e2*/ 	.short	0x0000
        /*00e4*/ 	.byte	0x00, 0xf4, 0x21, 0x00


	//----- nvinfo : EIATTR_SPARSE_MMA_MASK
	.align		4
.L_35:
        /*00e8*/ 	.byte	0x03, 0x50
        /*00ea*/ 	.short	0x0000


	//----- nvinfo : EIATTR_MAXREG_COUNT
	.align		4
        /*00ec*/ 	.byte	0x03, 0x1b
        /*00ee*/ 	.short	0x00ff


	//----- nvinfo : EIATTR_NUM_BARRIERS
	.align		4
        /*00f0*/ 	.byte	0x02, 0x4c
        /*00f2*/ 	.byte	0x01
	.zero		1


	//----- nvinfo : EIATTR_ANNOTATIONS
	.align		4
        /*00f4*/ 	.byte	0x04, 0x55
        /*00f6*/ 	.short	(.L_37 - .L_36)


	//   ....[0]....
.L_36:
        /*00f8*/ 	.word	0x00000001
        /*00fc*/ 	.byte	0x80, 0x00, 0x00, 0x00, 0x01, 0x00, 0x00, 0x00, 0xc0, 0x00, 0x00, 0x00, 0x01, 0x00, 0x00, 0x00
        /* <DEDUP_REMOVED lines=852> */
        /*364c*/ 	.byte	0xd0, 0xe7, 0x00, 0x00, 0x01, 0x00, 0x00, 0x00, 0xa0, 0xeb, 0x00, 0x00


	//----- nvinfo : EIATTR_MERCURY_ISA_VERSION
	.align		4
.L_37:
        /*3658*/ 	.byte	0x03, 0x5f
        /*365a*/ 	.short	0x0101


	//----- nvinfo : EIATTR_EXIT_INSTR_OFFSETS
	.align		4
        /*365c*/ 	.byte	0x04, 0x1c
        /*365e*/ 	.short	(.L_39 - .L_38)


	//   ....[0]....
.L_38:
        /*3660*/ 	.word	0x00019390


	//   ....[1]....
        /*3664*/ 	.word	0x000193c0


	//----- nvinfo : EIATTR_REQNTID
	.align		4
.L_39:
        /*3668*/ 	.byte	0x04, 0x10
        /*366a*/ 	.short	(.L_41 - .L_40)
.L_40:
        /*366c*/ 	.word	0x00000080
        /*3670*/ 	.word	0x00000001
        /*3674*/ 	.word	0x00000001


	//----- nvinfo : EIATTR_CBANK_PARAM_SIZE
	.align		4
.L_41:
        /*3678*/ 	.byte	0x03, 0x19
        /*367a*/ 	.short	0x0050


	//----- nvinfo : EIATTR_PARAM_CBANK
	.align		4
        /*367c*/ 	.byte	0x04, 0x0a
        /*367e*/ 	.short	(.L_43 - .L_42)
	.align		4
.L_42:
        /*3680*/ 	.word	index@(.nv.constant0.matmul_kernel)
        /*3684*/ 	.short	0x0210
        /*3686*/ 	.short	0x0050


	//----- nvinfo : EIATTR_SW_WAR
	.align		4
.L_43:
        /*3688*/ 	.byte	0x04, 0x36
        /*368a*/ 	.short	(.L_45 - .L_44)
.L_44:
        /*368c*/ 	.word	0x00000008
.L_45:


//--------------------- .nv.callgraph             --------------------------
	.section	.nv.callgraph,"",@"SHT_CUDA_CALLGRAPH"
	.align	4
	.sectionentsize	8
	.align		4
        /*0000*/ 	.word	0x00000000
	.align		4
        /*0004*/ 	.word	0xffffffff
	.align		4
        /*0008*/ 	.word	0x00000000
	.align		4
        /*000c*/ 	.word	0xfffffffe
	.align		4
        /*0010*/ 	.word	0x00000000
	.align		4
        /*0014*/ 	.word	0xfffffffd
	.align		4
        /*0018*/ 	.word	0x00000000
	.align		4
        /*001c*/ 	.word	0xfffffffc


//--------------------- .text.matmul_kernel       --------------------------
	.section	.text.matmul_kernel,"ax",@progbits
	.align	128
        .global         matmul_kernel
        .type           matmul_kernel,@function
        .size           matmul_kernel,(.L_x_3 - matmul_kernel)
        .other          matmul_kernel,@"STO_CUDA_ENTRY STV_DEFAULT"
matmul_kernel:
.text.matmul_kernel:
[----:B------:R-:W0:Y:S08]  /*0000*/  LDC R1, c[0x0][0x28] ;  /* 0x00000a00ff017b82 */ /* 0x000e300000000800 */
[----:B------:R-:W1:Y:S01]  /*0010*/  LDC.64 R2, c[0x0][0x228] ;  /* 0x00008a00ff027b82 */ /* 0x000e620000000a00 */
[----:B------:R-:W2:Y:S01]  /*0020*/  S2R R7, SR_CTAID.X ;  /* 0x0000000000077919 */ /* 0x000ea20000002500 */
[----:B0-----:R-:W-:Y:S01]  /*0030*/  VIADD R1, R1, 0xfffff2d8 ;  /* 0xfffff2d801017836 */ /* 0x001fe20000000000 */
[----:B------:R-:W-:Y:S01]  /*0040*/  UMOV UR4, 0x400 ;  /* 0x0000040000047882 */ /* 0x000fe20000000000 */
[----:B------:R-:W-:Y:S01]  /*0050*/  ULDC.64 UR14, c[0x0][0x208] ;  /* 0x00008200000e7ab9 */ /* 0x000fe20000000a00 */
[----:B------:R-:W-:-:S02]  /*0060*/  CS2R R88, SRZ ;  /* 0x0000000000587805 */ /* 0x000fc4000001ff00 */
[----:B------:R-:W-:Y:S01]  /*0070*/  CS2R R90, SRZ ;  /* 0x00000000005a7805 */ /* 0x000fe2000001ff00 */
[----:B------:R0:W-:Y:S01]  /*0080*/  STL [R1+0xd0], RZ ;  /* 0x0000d0ff01007387 */ /* 0x0001e20000100800 */
[----:B------:R-:W3:Y:S01]  /*0090*/  S2UR UR12, SR_CgaCtaId ;  /* 0x00000000000c79c3 */ /* 0x000ee20000008800 */
[----:B------:R-:W-:Y:S02]  /*00a0*/  CS2R R24, SRZ ;  /* 0x0000000000187805 */ /* 0x000fe4000001ff00 */
[----:B------:R-:W-:Y:S01]  /*00b0*/  CS2R R26, SRZ ;  /* 0x00000000001a7805 */ /* 0x000fe2000001ff00 */
[----:B------:R0:W-:Y:S01]  /*00c0*/  STL [R1+0xd4], RZ ;  /* 0x0000d4ff01007387 */ /* 0x0001e20000100800 */
[----:B------:R-:W-:Y:S02]  /*00d0*/  CS2R R160, SRZ ;  /* 0x0000000000a07805 */ /* 0x000fe4000001ff00 */
[----:B------:R-:W-:Y:S02]  /*00e0*/  CS2R R162, SRZ ;  /* 0x0000000000a27805 */ /* 0x000fe4000001ff00 */
[----:B------:R-:W-:Y:S01]  /*00f0*/  CS2R R156, SRZ ;  /* 0x00000000009c7805 */ /* 0x000fe2000001ff00 */
[----:B------:R0:W-:Y:S01]  /*0100*/  STL [R1+0xd8], RZ ;  /* 0x0000d8ff01007387 */ /* 0x0001e20000100800 */
[----:B------:R-:W-:-:S02]  /*0110*/  CS2R R158, SRZ ;  /* 0x00000000009e7805 */ /* 0x000fc4000001ff00 */
[----:B------:R-:W-:Y:S02]  /*0120*/  CS2R R92, SRZ ;  /* 0x00000000005c7805 */ /* 0x000fe4000001ff00 */
[----:B------:R-:W-:Y:S01]  /*0130*/  CS2R R94, SRZ ;  /* 0x00000000005e7805 */ /* 0x000fe2000001ff00 */
[----:B------:R0:W-:Y:S01]  /*0140*/  STL [R1+0xdc], RZ ;  /* 0x0000dcff01007387 */ /* 0x0001e20000100800 */
[----:B------:R-:W-:Y:S02]  /*0150*/  CS2R R28, SRZ ;  /* 0x00000000001c7805 */ /* 0x000fe4000001ff00 */
[----:B------:R-:W-:Y:S02]  /*0160*/  CS2R R30, SRZ ;  /* 0x00000000001e7805 */ /* 0x000fe4000001ff00 */
[----:B------:R-:W-:Y:S01]  /*0170*/  CS2R R116, SRZ ;  /* 0x0000000000747805 */ /* 0x000fe2000001ff00 */
[----:B------:R0:W-:Y:S01]  /*0180*/  STL [R1+0xe0], RZ ;  /* 0x0000e0ff01007387 */ /* 0x0001e20000100800 */
[----:B-1----:R-:W-:Y:S01]  /*0190*/  VIADD R0, R3, 0x7f ;  /* 0x0000007f03007836 */ /* 0x002fe20000000000 */
[----:B------:R-:W-:-:S02]  /*01a0*/  CS2R R118, SRZ ;  /* 0x0000000000767805 */ /* 0x000fc4000001ff00 */
[----:B------:R-:W-:Y:S01]  /*01b0*/  CS2R R96, SRZ ;  /* 0x0000000000607805 */ /* 0x000fe2000001ff00 */
[----:B------:R0:W-:Y:S01]  /*01c0*/  STL [R1+0xe4], RZ ;  /* 0x0000e4ff01007387 */ /* 0x0001e20000100800 */
[----:B------:R-:W-:Y:S02]  /*01d0*/  CS2R R98, SRZ ;  /* 0x0000000000627805 */ /* 0x000fe4000001ff00 */
[----:B------:R-:W-:Y:S02]  /*01e0*/  SHF.R.S32.HI R5, RZ, 0x1f, R0 ;  /* 0x0000001fff057819 */ /* 0x000fe40000011400 */
[----:B------:R-:W-:Y:S01]  /*01f0*/  CS2R R112, SRZ ;  /* 0x0000000000707805 */ /* 0x000fe2000001ff00 */
[----:B------:R0:W-:Y:S01]  /*0200*/  STL [R1+0xe8], RZ ;  /* 0x0000e8ff01007387 */ /* 0x0001e20000100800 */
[----:B---3--:R-:W-:Y:S01]  /*0210*/  ULEA UR12, UR12, UR4, 0x18 ;  /* 0x000000040c0c7291 */ /* 0x008fe2000f8ec03f */
[----:B------:R-:W-:Y:S02]  /*0220*/  LEA.HI R5, R5, R0, RZ, 0x7 ;  /* 0x0000000005057211 */ /* 0x000fe400078f38ff */
[----:B------:R-:W-:-:S02]  /*0230*/  CS2R R114, SRZ ;  /* 0x0000000000727805 */ /* 0x000fc4000001ff00 */
[----:B--2---:R-:W-:Y:S01]  /*0240*/  IABS R10, R7 ;  /* 0x00000007000a7213 */ /* 0x004fe20000000000 */
[----:B------:R0:W-:Y:S01]  /*0250*/  STL [R1+0xec], RZ ;  /* 0x0000ecff01007387 */ /* 0x0001e20000100800 */
[----:B------:R-:W-:Y:S02]  /*0260*/  SHF.R.S32.HI R5, RZ, 0x7, R5 ;  /* 0x00000007ff057819 */ /* 0x000fe40000011405 */
[----:B------:R-:W-:Y:S02]  /*0270*/  CS2R R32, SRZ ;  /* 0x0000000000207805 */ /* 0x000fe4000001ff00 */
[----:B------:R-:W-:Y:S01]  /*0280*/  CS2R R34, SRZ ;  /* 0x0000000000227805 */ /* 0x000fe2000001ff00 */
[----:B------:R0:W-:Y:S01]  /*0290*/  STL [R1+0xf0], RZ ;  /* 0x0000f0ff01007387 */ /* 0x0001e20000100800 */
[----:B------:R-:W-:Y:S01]  /*02a0*/  CS2R R80, SRZ ;  /* 0x0000000000507805 */ /* 0x000fe2000001ff00 */
[----:B------:R-:W-:Y:S01]  /*02b0*/  IMAD.SHL.U32 R6, R5, 0x8, RZ ;  /* 0x0000000805067824 */ /* 0x000fe200078e00ff */
[----:B------:R-:W-:Y:S01]  /*02c0*/  CS2R R82, SRZ ;  /* 0x0000000000527805 */ /* 0x000fe2000001ff00 */
[----:B------:R0:W-:Y:S01]  /*02d0*/  STL [R1+0xf4], RZ ;  /* 0x0000f4ff01007387 */ /* 0x0001e20000100800 */
[----:B------:R-:W-:-:S02]  /*02e0*/  CS2R R84, SRZ ;  /* 0x0000000000547805 */ /* 0x000fc4000001ff00 */
[----:B------:R-:W-:Y:S02]  /*02f0*/  CS2R R86, SRZ ;  /* 0x0000000000567805 */ /* 0x000fe4000001ff00 */
[-C--:B------:R-:W-:Y:S01]  /*0300*/  IABS R9, R6.reuse ;  /* 0x0000000600097213 */ /* 0x080fe20000000000 */
[----:B------:R0:W-:Y:S01]  /*0310*/  STL [R1+0xf8], RZ ;  /* 0x0000f8ff01007387 */ /* 0x0001e20000100800 */
[----:B------:R-:W-:Y:S02]  /*0320*/  IABS R12, R6 ;  /* 0x00000006000c7213 */ /* 0x000fe40000000000 */
[----:B------:R-:W-:Y:S01]  /*0330*/  CS2R R100, SRZ ;  /* 0x0000000000647805 */ /* 0x000fe2000001ff00 */
[----:B------:R-:W1:Y:S01]  /*0340*/  I2F.RP R0, R9 ;  /* 0x0000000900007306 */ /* 0x000e620000209400 */
[----:B------:R0:W-:Y:S01]  /*0350*/  STL [R1+0xfc], RZ ;  /* 0x0000fcff01007387 */ /* 0x0001e20000100800 */
[----:B------:R-:W-:Y:S02]  /*0360*/  CS2R R102, SRZ ;  /* 0x0000000000667805 */ /* 0x000fe4000001ff00 */
[----:B------:R-:W-:-:S02]  /*0370*/  CS2R R36, SRZ ;  /* 0x0000000000247805 */ /* 0x000fc4000001ff00 */
[----:B------:R-:W-:Y:S01]  /*0380*/  CS2R R38, SRZ ;  /* 0x0000000000267805 */ /* 0x000fe2000001ff00 */
[----:B------:R0:W-:Y:S01]  /*0390*/  STL [R1+0x1e0], RZ ;  /* 0x0001e0ff01007387 */ /* 0x0001e20000100800 */
[----:B------:R-:W-:Y:S02]  /*03a0*/  CS2R R108, SRZ ;  /* 0x00000000006c7805 */ /* 0x000fe4000001ff00 */
[----:B------:R-:W-:Y:S02]  /*03b0*/  CS2R R110, SRZ ;  /* 0x00000000006e7805 */ /* 0x000fe4000001ff00 */
[----:B------:R-:W-:Y:S01]  /*03c0*/  CS2R R104, SRZ ;  /* 0x0000000000687805 */ /* 0x000fe2000001ff00 */
[----:B------:R0:W-:Y:S01]  /*03d0*/  STL [R1+0x1e4], RZ ;  /* 0x0001e4ff01007387 */ /* 0x0001e20000100800 */
[----:B------:R-:W-:Y:S02]  /*03e0*/  CS2R R106, SRZ ;  /* 0x00000000006a7805 */ /* 0x000fe4000001ff00 */
[----:B------:R-:W-:-:S02]  /*03f0*/  CS2R R76, SRZ ;  /* 0x00000000004c7805 */ /* 0x000fc4000001ff00 */
[----:B------:R-:W-:Y:S01]  /*0400*/  CS2R R78, SRZ ;  /* 0x00000000004e7805 */ /* 0x000fe2000001ff00 */
[----:B------:R0:W-:Y:S01]  /*0410*/  STL [R1+0x1e8], RZ ;  /* 0x0001e8ff01007387 */ /* 0x0001e20000100800 */
[----:B------:R-:W-:Y:S01]  /*0420*/  CS2R R40, SRZ ;  /* 0x0000000000287805 */ /* 0x000fe2000001ff00 */
[----:B-1----:R-:W1:Y:S01]  /*0430*/  MUFU.RCP R0, R0 ;  /* 0x0000000000007308 */ /* 0x002e620000001000 */
        /* <DEDUP_REMOVED lines=15> */
[----:B------:R-:W-:Y:S01]  /*0530*/  CS2R R60, SRZ ;  /* 0x00000000003c7805 */ /* 0x000fe2000001ff00 */
[----:B-1----:R-:W-:Y:S01]  /*0540*/  VIADD R4, R0, 0xffffffe ;  /* 0x0ffffffe00047836 */ /* 0x002fe20000000000 */
[----:B------:R0:W-:Y:S01]  /*0550*/  STL [R1+0x1fc], RZ ;  /* 0x0001fcff01007387 */ /* 0x0001e20000100800 */
[----:B------:R-:W-:Y:S01]  /*0560*/  IMAD.MOV R0, RZ, RZ, -R12 ;  /* 0x000000ffff007224 */ /* 0x000fe200078e0a0c */
[----:B------:R-:W-:Y:S01]  /*0570*/  CS2R R62, SRZ ;  /* 0x00000000003e7805 */ /* 0x000fe2000001ff00 */
[----:B------:R1:W2:Y:S01]  /*0580*/  F2I.FTZ.U32.TRUNC.NTZ R5, R4 ;  /* 0x0000000400057305 */ /* 0x0002a2000021f000 */
        /* <DEDUP_REMOVED lines=8> */
[----:B-1----:R-:W-:Y:S01]  /*0610*/  IMAD.MOV.U32 R4, RZ, RZ, RZ ;  /* 0x000000ffff047224 */ /* 0x002fe200078e00ff */
[----:B------:R0:W-:Y:S01]  /*0620*/  STL [R1+0x2e8], RZ ;  /* 0x0002e8ff01007387 */ /* 0x0001e20000100800 */
[----:B------:R-:W-:Y:S02]  /*0630*/  CS2R R14, SRZ ;  /* 0x00000000000e7805 */ /* 0x000fe4000001ff00 */
[----:B------:R-:W-:Y:S02]  /*0640*/  CS2R R52, SRZ ;  /* 0x0000000000347805 */ /* 0x000fe4000001ff00 */
[----:B------:R-:W-:Y:S01]  /*0650*/  CS2R R54, SRZ ;  /* 0x0000000000367805 */ /* 0x000fe2000001ff00 */
[----:B------:R0:W-:Y:S01]  /*0660*/  STL [R1+0x2ec], RZ ;  /* 0x0002ecff01007387 */ /* 0x0001e20000100800 */
[----:B--2---:R-:W-:Y:S01]  /*0670*/  IMAD.MOV R8, RZ, RZ, -R5 ;  /* 0x000000ffff087224 */ /* 0x004fe200078e0a05 */
[----:B------:R-:W-:-:S02]  /*0680*/  CS2R R120, SRZ ;  /* 0x0000000000787805 */ /* 0x000fc4000001ff00 */
[----:B------:R-:W-:Y:S01]  /*0690*/  CS2R R122, SRZ ;  /* 0x00000000007a7805 */ /* 0x000fe2000001ff00 */
[----:B------:R0:W-:Y:S01]  /*06a0*/  STL [R1+0x2f0], RZ ;  /* 0x0002f0ff01007387 */ /* 0x0001e20000100800 */
[----:B------:R-:W-:Y:S01]  /*06b0*/  IMAD R11, R8, R9, RZ ;  /* 0x00000009080b7224 */ /* 0x000fe200078e02ff */
[----:B------:R-:W-:Y:S01]  /*06c0*/  CS2R R124, SRZ ;  /* 0x00000000007c7805 */ /* 0x000fe2000001ff00 */
[----:B------:R-:W-:Y:S01]  /*06d0*/  IMAD.MOV.U32 R8, RZ, RZ, R10 ;  /* 0x000000ffff087224 */ /* 0x000fe200078e000a */
[----:B------:R0:W-:Y:S01]  /*06e0*/  STL [R1+0x2f4], RZ ;  /* 0x0002f4ff01007387 */ /* 0x0001e20000100800 */
[----:B------:R-:W-:Y:S01]  /*06f0*/  IMAD.HI.U32 R5, R5, R11, R4 ;  /* 0x0000000b05057227 */ /* 0x000fe200078e0004 */
[----:B------:R-:W-:Y:S02]  /*0700*/  CS2R R126, SRZ ;  /* 0x00000000007e7805 */ /* 0x000fe4000001ff00 */
[----:B------:R-:W-:Y:S01]  /*0710*/  CS2R R128, SRZ ;  /* 0x0000000000807805 */ /* 0x000fe2000001ff00 */
[----:B------:R0:W-:Y:S01]  /*0720*/  STL [R1+0x2f8], RZ ;  /* 0x0002f8ff01007387 */ /* 0x0001e20000100800 */
[----:B------:R-:W-:-:S02]  /*0730*/  CS2R R130, SRZ ;  /* 0x0000000000827805 */ /* 0x000fc4000001ff00 */
[----:B------:R-:W-:Y:S01]  /*0740*/  CS2R R132, SRZ ;  /* 0x0000000000847805 */ /* 0x000fe2000001ff00 */
[----:B------:R-:W-:Y:S01]  /*0750*/  IMAD.HI.U32 R5, R5, R8, RZ ;  /* 0x0000000805057227 */ /* 0x000fe200078e00ff */
[----:B------:R0:W-:Y:S01]  /*0760*/  STL [R1+0x2fc], RZ ;  /* 0x0002fcff01007387 */ /* 0x0001e20000100800 */
[----:B------:R-:W-:Y:S02]  /*0770*/  CS2R R134, SRZ ;  /* 0x0000000000867805 */ /* 0x000fe4000001ff00 */
[----:B------:R-:W-:Y:S01]  /*0780*/  CS2R R136, SRZ ;  /* 0x0000000000887805 */ /* 0x000fe2000001ff00 */
[----:B------:R-:W-:Y:S01]  /*0790*/  IMAD R0, R5, R0, R8 ;  /* 0x0000000005007224 */ /* 0x000fe200078e0208 */
[----:B------:R0:W-:Y:S01]  /*07a0*/  STL [R1+0x3f0], RZ ;  /* 0x0003f0ff01007387 */ /* 0x0001e20000100800 */
[----:B------:R-:W-:Y:S02]  /*07b0*/  CS2R R138, SRZ ;  /* 0x00000000008a7805 */ /* 0x000fe4000001ff00 */
[----:B------:R-:W-:-:S02]  /*07c0*/  CS2R R140, SRZ ;  /* 0x00000000008c7805 */ /* 0x000fc4000001ff00 */
[----:B------:R-:W-:Y:S02]  /*07d0*/  CS2R R142, SRZ ;  /* 0x00000000008e7805 */ /* 0x000fe4000001ff00 */
[----:B------:R-:W-:Y:S01]  /*07e0*/  ISETP.GT.U32.AND P1, PT, R9, R0, PT ;  /* 0x000000000900720c */ /* 0x000fe20003f24070 */
        /* <DEDUP_REMOVED lines=12> */
[----:B------:R-:W-:Y:S01]  /*08b0*/  @!P1 IMAD.IADD R0, R0, 0x1, -R9 ;  /* 0x0000000100009824 */ /* 0x000fe200078e0a09 */
[----:B------:R0:W-:Y:S01]  /*08c0*/  STL [R1+0x4f0], RZ ;  /* 0x0004f0ff01007387 */ /* 0x0001e20000100800 */
[----:B------:R-:W-:Y:S01]  /*08d0*/  @!P1 VIADD R5, R5, 0x1 ;  /* 0x0000000105059836 */ /* 0x000fe20000000000 */
[----:B------:R-:W-:-:S02]  /*08e0*/  ISETP.NE.AND P1, PT, R6, RZ, PT ;  /* 0x000000ff0600720c */ /* 0x000fc40003f25270 */
[----:B------:R-:W-:Y:S02]  /*08f0*/  CS2R R198, SRZ ;  /* 0x0000000000c67805 */ /* 0x000fe4000001ff00 */
[----:B------:R-:W-:Y:S01]  /*0900*/  ISETP.GE.U32.AND P0, PT, R0, R9, PT ;  /* 0x000000090000720c */ /* 0x000fe20003f06070 */
[----:B------:R0:W-:Y:S01]  /*0910*/  STL [R1+0x4f4], RZ ;  /* 0x0004f4ff01007387 */ /* 0x0001e20000100800 */
[----:B------:R-:W-:Y:S02]  /*0920*/  LOP3.LUT R0, R7, R6, RZ, 0x3c, !PT ;  /* 0x0000000607007212 */ /* 0x000fe400078e3cff */
[----:B------:R-:W-:Y:S02]  /*0930*/  CS2R R200, SRZ ;  /* 0x0000000000c87805 */ /* 0x000fe4000001ff00 */
[----:B------:R-:W-:Y:S01]  /*0940*/  CS2R R202, SRZ ;  /* 0x0000000000ca7805 */ /* 0x000fe2000001ff00 */
[----:B------:R0:W-:Y:S01]  /*0950*/  STL [R1+0x4f8], RZ ;  /* 0x0004f8ff01007387 */ /* 0x0001e20000100800 */
[----:B------:R-:W-:Y:S01]  /*0960*/  ISETP.GE.AND P2, PT, R0, RZ, PT ;  /* 0x000000ff0000720c */ /* 0x000fe20003f46270 */
[----:B------:R-:W-:Y:S01]  /*0970*/  VIADD R0, R2, 0x1ff ;  /* 0x000001ff02007836 */ /* 0x000fe20000000000 */
[----:B------:R-:W-:Y:S01]  /*0980*/  CS2R R204, SRZ ;  /* 0x0000000000cc7805 */ /* 0x000fe2000001ff00 */
[----:B------:R0:W-:Y:S01]  /*0990*/  STL [R1+0x4fc], RZ ;  /* 0x0004fcff01007387 */ /* 0x0001e20000100800 */
[----:B------:R-:W-:-:S02]  /*09a0*/  CS2R R206, SRZ ;  /* 0x0000000000ce7805 */ /* 0x000fc4000001ff00 */
[----:B------:R-:W-:Y:S02]  /*09b0*/  CS2R R208, SRZ ;  /* 0x0000000000d07805 */ /* 0x000fe4000001ff00 */
[----:B------:R-:W-:Y:S01]  /*09c0*/  CS2R R210, SRZ ;  /* 0x0000000000d27805 */ /* 0x000fe2000001ff00 */
[----:B------:R-:W-:Y:S01]  /*09d0*/  @P0 VIADD R5, R5, 0x1 ;  /* 0x0000000105050836 */ /* 0x000fe20000000000 */
[----:B------:R0:W-:Y:S01]  /*09e0*/  STL [R1+0x500], RZ ;  /* 0x000500ff01007387 */ /* 0x0001e20000100800 */
[----:B------:R-:W-:Y:S02]  /*09f0*/  CS2R R212, SRZ ;  /* 0x0000000000d47805 */ /* 0x000fe4000001ff00 */
[----:B------:R-:W-:Y:S01]  /*0a00*/  CS2R R214, SRZ ;  /* 0x0000000000d67805 */ /* 0x000fe2000001ff00 */
[----:B------:R-:W-:Y:S01]  /*0a10*/  IMAD.MOV.U32 R4, RZ, RZ, R5 ;  /* 0x000000ffff047224 */ /* 0x000fe200078e0005 */
[----:B------:R-:W-:Y:S01]  /*0a20*/  SHF.R.S32.HI R5, RZ, 0x1f, R0 ;  /* 0x0000001fff057819 */ /* 0x000fe20000011400 */
[----:B------:R0:W-:Y:S01]  /*0a30*/  STL [R1+0x504], RZ ;  /* 0x000504ff01007387 */ /* 0x0001e20000100800 */
[----:B------:R-:W-:Y:S01]  /*0a40*/  CS2R R216, SRZ ;  /* 0x0000000000d87805 */ /* 0x000fe2000001ff00 */
[----:B------:R-:W-:Y:S01]  /*0a50*/  @!P2 IMAD.MOV R4, RZ, RZ, -R4 ;  /* 0x000000ffff04a224 */ /* 0x000fe200078e0a04 */
[----:B------:R-:W-:Y:S01]  /*0a60*/  @!P1 LOP3.LUT R4, RZ, R6, RZ, 0x33, !PT ;  /* 0x00000006ff049212 */ /* 0x000fe200078e33ff */
[----:B------:R0:W-:Y:S01]  /*0a70*/  STL [R1+0x508], RZ ;  /* 0x000508ff01007387 */ /* 0x0001e20000100800 */
[----:B------:R-:W-:-:S02]  /*0a80*/  LEA.HI R5, R5, R0, RZ, 0x9 ;  /* 0x0000000005057211 */ /* 0x000fc400078f48ff */
[----:B------:R-:W-:Y:S02]  /*0a90*/  CS2R R218, SRZ ;  /* 0x0000000000da7805 */ /* 0x000fe4000001ff00 */
[----:B------:R-:W-:Y:S01]  /*0aa0*/  CS2R R220, SRZ ;  /* 0x0000000000dc7805 */ /* 0x000fe2000001ff00 */
[----:B------:R-:W-:Y:S01]  /*0ab0*/  IMAD.SHL.U32 R8, R4, 0x8, RZ ;  /* 0x0000000804087824 */ /* 0x000fe200078e00ff */
[----:B------:R0:W-:Y:S01]  /*0ac0*/  STL [R1+0x50c], RZ ;  /* 0x00050cff01007387 */ /* 0x0001e20000100800 */
[----:B------:R-:W-:Y:S01]  /*0ad0*/  IMAD.MOV R4, RZ, RZ, -R4 ;  /* 0x000000ffff047224 */ /* 0x000fe200078e0a04 */
[----:B------:R-:W-:Y:S02]  /*0ae0*/  CS2R R222, SRZ ;  /* 0x0000000000de7805 */ /* 0x000fe4000001ff00 */
[----:B------:R-:W-:Y:S02]  /*0af0*/  CS2R R224, SRZ ;  /* 0x0000000000e07805 */ /* 0x000fe4000001ff00 */
[----:B------:R-:W-:Y:S01]  /*0b00*/  LEA.HI.SX32 R5, R5, -R8, 0x17 ;  /* 0x8000000805057211 */ /* 0x000fe200078fbaff */
[----:B------:R-:W-:Y:S01]  /*0b10*/  IMAD R10, R6, R4, R7 ;  /* 0x00000004060a7224 */ /* 0x000fe200078e0207 */
[----:B------:R0:W-:Y:S01]  /*0b20*/  STL [R1+0x510], RZ ;  /* 0x000510ff01007387 */ /* 0x0001e20000100800 */
[----:B------:R-:W-:-:S02]  /*0b30*/  CS2R R226, SRZ ;  /* 0x0000000000e27805 */ /* 0x000fc4000001ff00 */
[----:B------:R-:W-:Y:S02]  /*0b40*/  VIMNMX R13, R5, 0x8, PT ;  /* 0x00000008050d7848 */ /* 0x000fe40003fe0100 */
[----:B------:R-:W-:Y:S01]  /*0b50*/  CS2R R228, SRZ ;  /* 0x0000000000e47805 */ /* 0x000fe2000001ff00 */
[----:B------:R0:W-:Y:S01]  /*0b60*/  STL [R1+0x514], RZ ;  /* 0x000514ff01007387 */ /* 0x0001e20000100800 */
[----:B------:R-:W-:Y:S02]  /*0b70*/  CS2R R230, SRZ ;  /* 0x0000000000e67805 */ /* 0x000fe4000001ff00 */
[-C--:B------:R-:W-:Y:S02]  /*0b80*/  IABS R9, R13.reuse ;  /* 0x0000000d00097213 */ /* 0x080fe40000000000 */
[----:B------:R-:W-:Y:S02]  /*0b90*/  CS2R R232, SRZ ;  /* 0x0000000000e87805 */ /* 0x000fe4000001ff00 */
[----:B------:R-:W-:Y:S01]  /*0ba0*/  IABS R6, R13 ;  /* 0x0000000d00067213 */ /* 0x000fe20000000000 */
[----:B------:R0:W-:Y:S01]  /*0bb0*/  STL [R1+0x518], RZ ;  /* 0x000518ff01007387 */ /* 0x0001e20000100800 */
[----:B------:R-:W1:Y:S01]  /*0bc0*/  I2F.RP R0, R9 ;  /* 0x0000000900007306 */ /* 0x000e620000209400 */
[----:B------:R-:W-:-:S02]  /*0bd0*/  CS2R R234, SRZ ;  /* 0x0000000000ea7805 */ /* 0x000fc4000001ff00 */
[----:B------:R-:W-:Y:S01]  /*0be0*/  CS2R R244, SRZ ;  /* 0x0000000000f47805 */ /* 0x000fe2000001ff00 */
[----:B------:R0:W-:Y:S01]  /*0bf0*/  STL [R1+0x51c], RZ ;  /* 0x00051cff01007387 */ /* 0x0001e20000100800 */
[----:B------:R-:W-:-:S03]  /*0c00*/  CS2R R246, SRZ ;  /* 0x0000000000f67805 */ /* 0x000fc6000001ff00 */
[----:B------:R0:W-:Y:S04]  /*0c10*/  STL [R1+0x520], RZ ;  /* 0x000520ff01007387 */ /* 0x0001e80000100800 */
[----:B------:R0:W-:Y:S01]  /*0c20*/  STL [R1+0x524], RZ ;  /* 0x000524ff01007387 */ /* 0x0001e20000100800 */
[----:B-1----:R-:W1:Y:S03]  /*0c30*/  MUFU.RCP R0, R0 ;  /* 0x0000000000007308 */ /* 0x002e660000001000 */
[----:B------:R0:W-:Y:S04]  /*0c40*/  STL [R1+0x528], RZ ;  /* 0x000528ff01007387 */ /* 0x0001e80000100800 */
[----:B------:R0:W-:Y:S04]  /*0c50*/  STL [R1+0x52c], RZ ;  /* 0x00052cff01007387 */ /* 0x0001e80000100800 */
[----:B------:R0:W-:Y:S04]  /*0c60*/  STL [R1+0x530], RZ ;  /* 0x000530ff01007387 */ /* 0x0001e80000100800 */
[----:B------:R0:W-:Y:S01]  /*0c70*/  STL [R1+0x534], RZ ;  /* 0x000534ff01007387 */ /* 0x0001e20000100800 */
[----:B-1----:R-:W-:-:S03]  /*0c80*/  VIADD R5, R0, 0xffffffe ;  /* 0x0ffffffe00057836 */ /* 0x002fc60000000000 */
[----:B------:R0:W-:Y:S01]  /*0c90*/  STL [R1+0x538], RZ ;  /* 0x000538ff01007387 */ /* 0x0001e20000100800 */
[----:B------:R-:W-:-:S03]  /*0ca0*/  IMAD.MOV R0, RZ, RZ, -R6 ;  /* 0x000000ffff007224 */ /* 0x000fc600078e0a06 */
[----:B------:R0:W-:Y:S01]  /*0cb0*/  STL [R1+0x53c], RZ ;  /* 0x00053cff01007387 */ /* 0x0001e20000100800 */
[----:B------:R-:W1:Y:S03]  /*0cc0*/  F2I.FTZ.U32.TRUNC.NTZ R5, R5 ;  /* 0x0000000500057305 */ /* 0x000e66000021f000 */
[----:B------:R0:W-:Y:S04]  /*0cd0*/  STL [R1+0x540], RZ ;  /* 0x000540ff01007387 */ /* 0x0001e80000100800 */
[----:B------:R0:W-:Y:S04]  /*0ce0*/  STL [R1+0x544], RZ ;  /* 0x000544ff01007387 */ /* 0x0001e80000100800 */
[----:B------:R0:W-:Y:S01]  /*0cf0*/  STL [R1+0x548], RZ ;  /* 0x000548ff01007387 */ /* 0x0001e20000100800 */
[----:B-1----:R-:W-:-:S03]  /*0d00*/  IMAD.MOV R11, RZ, RZ, -R5 ;  /* 0x000000ffff0b7224 */ /* 0x002fc600078e0a05 */
[----:B------:R0:W-:Y:S01]  /*0d10*/  STL [R1+0x54c], RZ ;  /* 0x00054cff01007387 */ /* 0x0001e20000100800 */
[----:B------:R-:W-:Y:S01]  /*0d20*/  IMAD.MOV.U32 R4, RZ, RZ, R11 ;  /* 0x000000ffff047224 */ /* 0x000fe200078e000b */
[----:B------:R-:W-:-:S03]  /*0d30*/  IABS R11, R10 ;  /* 0x0000000a000b7213 */ /* 0x000fc60000000000 */
[----:B------:R-:W-:Y:S02]  /*0d40*/  IMAD R7, R4, R9, RZ ;  /* 0x0000000904077224 */ /* 0x000fe400078e02ff */
[----:B------:R-:W-:-:S04]  /*0d50*/  IMAD.MOV.U32 R4, RZ, RZ, RZ ;  /* 0x000000ffff047224 */ /* 0x000fc800078e00ff */
[----:B------:R-:W-:-:S06]  /*0d60*/  IMAD.HI.U32 R4, R5, R7, R4 ;  /* 0x0000000705047227 */ /* 0x000fcc00078e0004 */
[----:B------:R-:W-:Y:S01]  /*0d70*/  IMAD.HI.U32 R6, R4, R11, RZ ;  /* 0x0000000b04067227 */ /* 0x000fe200078e00ff */
[----:B------:R-:W-:-:S03]  /*0d80*/  LOP3.LUT R4, R10, R13, RZ, 0x3c, !PT ;  /* 0x0000000d0a047212 */ /* 0x000fc600078e3cff */
[----:B------:R-:W-:Y:S01]  /*0d90*/  IMAD R0, R6, R0, R11 ;  /* 0x0000000006007224 */ /* 0x000fe200078e020b */
[----:B------:R-:W-:Y:S01]  /*0da0*/  ISETP.GE.AND P2, PT, R4, RZ, PT ;  /* 0x000000ff0400720c */ /* 0x000fe20003f46270 */
[----:B------:R-:W1:Y:S03]  /*0db0*/  LDC R11, c[0x0][0x230] ;  /* 0x00008c00ff0b7b82 */ /* 0x000e660000000800 */
[----:B------:R-:W-:-:S13]  /*0dc0*/  ISETP.GT.U32.AND P1, PT, R9, R0, PT ;  /* 0x000000000900720c */ /* 0x000fda0003f24070 */
[----:B------:R-:W-:Y:S02]  /*0dd0*/  @!P1 IMAD.IADD R0, R0, 0x1, -R9 ;  /* 0x0000000100009824 */ /* 0x000fe400078e0a09 */
[----:B------:R-:W-:Y:S01]  /*0de0*/  @!P1 VIADD R6, R6, 0x1 ;  /* 0x0000000106069836 */ /* 0x000fe20000000000 */
[----:B------:R-:W-:Y:S02]  /*0df0*/  ISETP.NE.AND P1, PT, R13, RZ, PT ;  /* 0x000000ff0d00720c */ /* 0x000fe40003f25270 */
[----:B------:R-:W-:Y:S02]  /*0e00*/  ISETP.GE.U32.AND P0, PT, R0, R9, PT ;  /* 0x000000090000720c */ /* 0x000fe40003f06070 */
[----:B------:R-:W2:Y:S01]  /*0e10*/  S2R R0, SR_TID.X ;  /* 0x0000000000007919 */ /* 0x000ea20000002100 */
[----:B-1----:R-:W-:-:S10]  /*0e20*/  VIADD R11, R11, 0xf ;  /* 0x0000000f0b0b7836 */ /* 0x002fd40000000000 */
[----:B------:R-:W-:Y:S01]  /*0e30*/  @P0 VIADD R6, R6, 0x1 ;  /* 0x0000000106060836 */ /* 0x000fe20000000000 */
[----:B------:R-:W-:-:S03]  /*0e40*/  ISETP.GE.AND P0, PT, R11, 0x10, PT ;  /* 0x000000100b00780c */ /* 0x000fc60003f06270 */
[----:B------:R-:W-:Y:S01]  /*0e50*/  @!P2 IMAD.MOV R6, RZ, RZ, -R6 ;  /* 0x000000ffff06a224 */ /* 0x000fe200078e0a06 */
[----:B------:R-:W-:-:S05]  /*0e60*/  @!P1 LOP3.LUT R6, RZ, R13, RZ, 0x33, !PT ;  /* 0x0000000dff069212 */ /* 0x000fca00078e33ff */
[----:B------:R-:W-:Y:S02]  /*0e70*/  IMAD.MOV R4, RZ, RZ, -R6 ;  /* 0x000000ffff047224 */ /* 0x000fe400078e0a06 */
[----:B------:R-:W-:Y:S02]  /*0e80*/  IMAD.SHL.U32 R6, R6, 0x80, RZ ;  /* 0x0000008006067824 */ /* 0x000fe400078e00ff */
[----:B------:R-:W-:Y:S01]  /*0e90*/  IMAD R4, R13, R4, R10 ;  /* 0x000000040d047224 */ /* 0x000fe200078e020a */
[----:B------:R-:W-:-:S03]  /*0ea0*/  CS2R R12, SRZ ;  /* 0x00000000000c7805 */ /* 0x000fc6000001ff00 */
[----:B------:R-:W-:Y:S01]  /*0eb0*/  IMAD.IADD R4, R8, 0x1, R4 ;  /* 0x0000000108047824 */ /* 0x000fe200078e0204 */
[C---:B--2---:R-:W-:Y:S02]  /*0ec0*/  LOP3.LUT R7, R0.reuse, 0x7f, RZ, 0xc0, !PT ;  /* 0x0000007f00077812 */ /* 0x044fe400078ec0ff */
[----:B------:R-:W-:-:S03]  /*0ed0*/  LOP3.LUT R236, R0, 0xf, RZ, 0xc0, !PT ;  /* 0x0000000f00ec7812 */ /* 0x000fc600078ec0ff */
[----:B------:R-:W-:-:S04]  /*0ee0*/  IMAD R7, R4, 0x200, R7 ;  /* 0x0000020004077824 */ /* 0x000fc800078e0207 */
[C---:B------:R-:W-:Y:S02]  /*0ef0*/  VIADD R10, R7.reuse, 0x80 ;  /* 0x00000080070a7836 */ /* 0x040fe40000000000 */
[C---:B------:R-:W-:Y:S02]  /*0f00*/  VIADD R9, R7.reuse, 0x100 ;  /* 0x0000010007097836 */ /* 0x040fe40000000000 */
[----:B------:R-:W-:Y:S01]  /*0f10*/  VIADD R8, R7, 0x180 ;  /* 0x0000018007087836 */ /* 0x000fe20000000000 */
[----:B0-----:R-:W-:Y:S06]  /*0f20*/  @!P0 BRA `(.L_x_0) ;  /* 0x000000b400788947 */ /* 0x001fec0003800000 */
[----:B------:R-:W-:Y:S01]  /*0f30*/  IABS R15, R2 ;  /* 0x00000002000f7213 */ /* 0x000fe20000000000 */
[----:B------:R-:W-:Y:S01]  /*0f40*/  ULDC UR4, c[0x0][0x240] ;  /* 0x0000900000047ab9 */ /* 0x000fe20000000800 */
[----:B------:R-:W-:Y:S01]  /*0f50*/  IABS R31, R3 ;  /* 0x00000003001f7213 */ /* 0x000fe20000000000 */
[----:B------:R-:W-:Y:S01]  /*0f60*/  ULDC.64 UR8, c[0x0][0x218] ;  /* 0x0000860000087ab9 */ /* 0x000fe20000000a00 */
[----:B------:R-:W0:Y:S01]  /*0f70*/  I2F.RP R13, R15 ;  /* 0x0000000f000d7306 */ /* 0x000e220000209400 */
[----:B------:R-:W-:Y:S01]  /*0f80*/  IABS R16, R8 ;  /* 0x0000000800107213 */ /* 0x000fe20000000000 */
[----:B------:R-:W1:Y:S01]  /*0f90*/  LDC R244, c[0x0][0x238] ;  /* 0x00008e00fff47b82 */ /* 0x000e620000000800 */
[----:B------:R-:W-:Y:S01]  /*0fa0*/  IABS R18, R9 ;  /* 0x0000000900127213 */ /* 0x000fe20000000000 */
[----:B------:R-:W-:Y:S01]  /*0fb0*/  ULDC UR7, c[0x0][0x234] ;  /* 0x00008d0000077ab9 */ /* 0x000fe20000000800 */
[----:B------:R-:W-:Y:S01]  /*0fc0*/  IABS R20, R10 ;  /* 0x0000000a00147213 */ /* 0x000fe20000000000 */
[----:B------:R-:W-:Y:S01]  /*0fd0*/  USHF.R.U32.HI UR13, URZ, 0x4, UR12 ;  /* 0x000000043f0d7899 */ /* 0x000fe2000801160c */
[----:B------:R-:W-:Y:S01]  /*0fe0*/  IABS R22, R7 ;  /* 0x0000000700167213 */ /* 0x000fe20000000000 */
[----:B------:R-:W2:Y:S01]  /*0ff0*/  I2F.RP R4, R31 ;  /* 0x0000001f00047306 */ /* 0x000ea20000209400 */
[----:B------:R-:W-:Y:S01]  /*1000*/  ISETP.GE.AND P4, PT, R8, RZ, PT ;  /* 0x000000ff0800720c */ /* 0x000fe20003f86270 */
[----:B------:R-:W-:Y:S01]  /*1010*/  USGXT.U32 UR13, UR13, 0xe ;  /* 0x0000000e0d0d789a */ /* 0x000fe20008000000 */
[----:B------:R-:W-:Y:S01]  /*1020*/  CS2R R152, SRZ ;  /* 0x0000000000987805 */ /* 0x000fe2000001ff00 */
[----:B------:R-:W-:Y:S01]  /*1030*/  UIADD3 UR5, UR12, 0x4000, URZ ;  /* 0x000040000c057890 */ /* 0x000fe2000fffe03f */
[----:B------:R-:W-:Y:S01]  /*1040*/  CS2R R154, SRZ ;  /* 0x00000000009a7805 */ /* 0x000fe2000001ff00 */
[----:B------:R-:W-:Y:S01]  /*1050*/  ULDC.64 UR10, c[0x0][0x210] ;  /* 0x00008400000a7ab9 */ /* 0x000fe20000000a00 */
[----:B------:R-:W-:Y:S01]  /*1060*/  ULDC UR6, c[0x0][0x230] ;  /* 0x00008c0000067ab9 */ /* 0x000fe20000000800 */
[----:B0-----:R-:W0:Y:S01]  /*1070*/  MUFU.RCP R13, R13 ;  /* 0x0000000d000d7308 */ /* 0x001e220000001000 */
[----:B------:R-:W-:Y:S01]  /*1080*/  USHF.R.U32.HI UR5, URZ, 0x4, UR5 ;  /* 0x000000043f057899 */ /* 0x000fe20008011605 */
[----:B------:R-:W-:-:S02]  /*1090*/  CS2R R156, SRZ ;  /* 0x00000000009c7805 */ /* 0x000fc4000001ff00 */
[----:B------:R-:W-:Y:S02]  /*10a0*/  CS2R R158, SRZ ;  /* 0x00000000009e7805 */ /* 0x000fe4000001ff00 */
[----:B------:R-:W-:Y:S02]  /*10b0*/  CS2R R160, SRZ ;  /* 0x0000000000a07805 */ /* 0x000fe4000001ff00 */
[----:B------:R-:W-:Y:S02]  /*10c0*/  CS2R R162, SRZ ;  /* 0x0000000000a27805 */ /* 0x000fe4000001ff00 */
[----:B------:R-:W-:Y:S02]  /*10d0*/  CS2R R164, SRZ ;  /* 0x0000000000a47805 */ /* 0x000fe4000001ff00 */
[----:B------:R-:W-:Y:S01]  /*10e0*/  CS2R R166, SRZ ;  /* 0x0000000000a67805 */ /* 0x000fe2000001ff00 */
[----:B--2---:R2:W3:Y:S01]  /*10f0*/  MUFU.RCP R12, R4 ;  /* 0x00000004000c7308 */ /* 0x0044e20000001000 */
[----:B------:R-:W-:Y:S01]  /*1100*/  CS2R R168, SRZ ;  /* 0x0000000000a87805 */ /* 0x000fe2000001ff00 */
[C---:B-1----:R-:W-:Y:S01]  /*1110*/  IMAD R245, R244.reuse, 0x7, RZ ;  /* 0x00000007f4f57824 */ /* 0x042fe200078e02ff */
[----:B------:R-:W-:Y:S01]  /*1120*/  CS2R R170, SRZ ;  /* 0x0000000000aa7805 */ /* 0x000fe2000001ff00 */
[C---:B------:R-:W-:Y:S01]  /*1130*/  IMAD R246, R244.reuse, 0x6, RZ ;  /* 0x00000006f4f67824 */ /* 0x040fe200078e02ff */
[----:B------:R-:W-:Y:S01]  /*1140*/  CS2R R172, SRZ ;  /* 0x0000000000ac7805 */ /* 0x000fe2000001ff00 */
[C---:B------:R-:W-:Y:S01]  /*1150*/  IMAD R247, R244.reuse, 0x5, RZ ;  /* 0x00000005f4f77824 */ /* 0x040fe200078e02ff */
[----:B------:R-:W-:Y:S01]  /*1160*/  CS2R R174, SRZ ;  /* 0x0000000000ae7805 */ /* 0x000fe2000001ff00 */
[C---:B------:R-:W-:Y:S01]  /*1170*/  IMAD.SHL.U32 R248, R244.reuse, 0x4, RZ ;  /* 0x00000004f4f87824 */ /* 0x040fe200078e00ff */
[----:B------:R-:W-:Y:S01]  /*1180*/  CS2R R176, SRZ ;  /* 0x0000000000b07805 */ /* 0x000fe2000001ff00 */
[----:B0-----:R-:W-:Y:S01]  /*1190*/  VIADD R5, R13, 0xffffffe ;  /* 0x0ffffffe0d057836 */ /* 0x001fe20000000000 */
[----:B------:R-:W-:Y:S01]  /*11a0*/  CS2R R178, SRZ ;  /* 0x0000000000b27805 */ /* 0x000fe2000001ff00 */
[----:B--2---:R-:W-:Y:S01]  /*11b0*/  IMAD.MOV.U32 R4, RZ, RZ, RZ ;  /* 0x000000ffff047224 */ /* 0x004fe200078e00ff */
[----:B------:R-:W-:Y:S01]  /*11c0*/  CS2R R180, SRZ ;  /* 0x0000000000b47805 */ /* 0x000fe2000001ff00 */
[----:B------:R-:W-:Y:S01]  /*11d0*/  IMAD R249, R244, 0x3, RZ ;  /* 0x00000003f4f97824 */ /* 0x000fe200078e02ff */
[----:B------:R-:W-:Y:S01]  /*11e0*/  CS2R R182, SRZ ;  /* 0x0000000000b67805 */ /* 0x000fe2000001ff00 */
[----:B------:R-:W0:Y:S01]  /*11f0*/  F2I.FTZ.U32.TRUNC.NTZ R5, R5 ;  /* 0x0000000500057305 */ /* 0x000e22000021f000 */
[----:B---3--:R-:W-:Y:S01]  /*1200*/  VIADD R12, R12, 0xffffffe ;  /* 0x0ffffffe0c0c7836 */ /* 0x008fe20000000000 */
[----:B------:R-:W-:Y:S01]  /*1210*/  CS2R R184, SRZ ;  /* 0x0000000000b87805 */ /* 0x000fe2000001ff00 */
[----:B------:R-:W-:Y:S01]  /*1220*/  IMAD.SHL.U32 R250, R244, 0x2, RZ ;  /* 0x00000002f4fa7824 */ /* 0x000fe200078e00ff */
[----:B------:R-:W-:-:S02]  /*1230*/  CS2R R186, SRZ ;  /* 0x0000000000ba7805 */ /* 0x000fc4000001ff00 */
[----:B------:R-:W-:Y:S02]  /*1240*/  CS2R R188, SRZ ;  /* 0x0000000000bc7805 */ /* 0x000fe4000001ff00 */
[----:B------:R-:W-:Y:S02]  /*1250*/  CS2R R190, SRZ ;  /* 0x0000000000be7805 */ /* 0x000fe4000001ff00 */
[----:B------:R-:W-:Y:S02]  /*1260*/  CS2R R192, SRZ ;  /* 0x0000000000c07805 */ /* 0x000fe4000001ff00 */
[----:B------:R-:W-:Y:S02]  /*1270*/  CS2R R194, SRZ ;  /* 0x0000000000c27805 */ /* 0x000fe4000001ff00 */
[----:B------:R-:W-:Y:S02]  /*1280*/  CS2R R196, SRZ ;  /* 0x0000000000c47805 */ /* 0x000fe4000001ff00 */
[----:B------:R-:W-:-:S02]  /*1290*/  CS2R R198, SRZ ;  /* 0x0000000000c67805 */ /* 0x000fc4000001ff00 */
[----:B------:R-:W-:Y:S02]  /*12a0*/  CS2R R200, SRZ ;  /* 0x0000000000c87805 */ /* 0x000fe4000001ff00 */
[----:B------:R-:W-:Y:S02]  /*12b0*/  CS2R R202, SRZ ;  /* 0x0000000000ca7805 */ /* 0x000fe4000001ff00 */
[----:B------:R-:W-:Y:S02]  /*12c0*/  CS2R R204, SRZ ;  /* 0x0000000000cc7805 */ /* 0x000fe4000001ff00 */
[----:B------:R-:W-:Y:S01]  /*12d0*/  CS2R R206, SRZ ;  /* 0x0000000000ce7805 */ /* 0x000fe2000001ff00 */
[----:B0-----:R-:W-:Y:S01]  /*12e0*/  IMAD.MOV R14, RZ, RZ, -R5 ;  /* 0x000000ffff0e7224 */ /* 0x001fe200078e0a05 */
[----:B------:R-:W-:Y:S02]  /*12f0*/  CS2R R208, SRZ ;  /* 0x0000000000d07805 */ /* 0x000fe4000001ff00 */
[----:B------:R-:W-:-:S02]  /*1300*/  CS2R R210, SRZ ;  /* 0x0000000000d27805 */ /* 0x000fc4000001ff00 */
[----:B------:R-:W-:Y:S01]  /*1310*/  CS2R R212, SRZ ;  /* 0x0000000000d47805 */ /* 0x000fe2000001ff00 */
[----:B------:R-:W-:Y:S01]  /*1320*/  IMAD R17, R14, R15, RZ ;  /* 0x0000000f0e117224 */ /* 0x000fe200078e02ff */
[----:B------:R-:W-:Y:S02]  /*1330*/  CS2R R214, SRZ ;  /* 0x0000000000d67805 */ /* 0x000fe4000001ff00 */
[----:B------:R-:W-:Y:S02]  /*1340*/  CS2R R88, SRZ ;  /* 0x0000000000587805 */ /* 0x000fe4000001ff00 */
[----:B------:R-:W-:Y:S01]  /*1350*/  CS2R R90, SRZ ;  /* 0x00000000005a7805 */ /* 0x000fe2000001ff00 */
[----:B------:R-:W-:Y:S01]  /*1360*/  IMAD.HI.U32 R13, R5, R17, R4 ;  /* 0x00000011050d7227 */ /* 0x000fe200078e0004 */
[----:B------:R-:W-:Y:S01]  /*1370*/  CS2R R92, SRZ ;  /* 0x00000000005c7805 */ /* 0x000fe2000001ff00 */
[----:B------:R0:W1:Y:S01]  /*1380*/  F2I.FTZ.U32.TRUNC.NTZ R5, R12 ;  /* 0x0000000c00057305 */ /* 0x000062000021f000 */
[----:B------:R-:W-:-:S02]  /*1390*/  CS2R R94, SRZ ;  /* 0x00000000005e7805 */ /* 0x000fc4000001ff00 */
[----:B------:R-:W-:Y:S02]  /*13a0*/  CS2R R96, SRZ ;  /* 0x0000000000607805 */ /* 0x000fe4000001ff00 */
[----:B------:R-:W-:Y:S01]  /*13b0*/  CS2R R98, SRZ ;  /* 0x0000000000627805 */ /* 0x000fe2000001ff00 */
[C---:B------:R-:W-:Y:S01]  /*13c0*/  IMAD.HI.U32 R4, R13.reuse, R16, RZ ;  /* 0x000000100d047227 */ /* 0x040fe200078e00ff */
[----:B------:R-:W-:Y:S02]  /*13d0*/  CS2R R100, SRZ ;  /* 0x0000000000647805 */ /* 0x000fe4000001ff00 */
[----:B------:R-:W-:Y:S02]  /*13e0*/  CS2R R102, SRZ ;  /* 0x0000000000667805 */ /* 0x000fe4000001ff00 */
[----:B------:R-:W-:Y:S01]  /*13f0*/  CS2R R104, SRZ ;  /* 0x0000000000687805 */ /* 0x000fe2000001ff00 */
[----:B------:R-:W-:Y:S01]  /*1400*/  IMAD.HI.U32 R14, R13, R18, RZ ;  /* 0x000000120d0e7227 */ /* 0x000fe200078e00ff */
[----:B0-----:R-:W-:-:S02]  /*1410*/  LEA.HI R12, R0, R6, RZ, 0x1c ;  /* 0x00000006000c7211 */ /* 0x001fc400078fe0ff */
[----:B------:R-:W-:Y:S02]  /*1420*/  CS2R R106, SRZ ;  /* 0x00000000006a7805 */ /* 0x000fe4000001ff00 */
[----:B------:R-:W-:Y:S01]  /*1430*/  CS2R R108, SRZ ;  /* 0x00000000006c7805 */ /* 0x000fe2000001ff00 */
[----:B------:R-:W-:Y:S01]  /*1440*/  IMAD.MOV R17, RZ, RZ, -R4 ;  /* 0x000000ffff117224 */ /* 0x000fe200078e0a04 */
[----:B------:R-:W-:Y:S01]  /*1450*/  CS2R R110, SRZ ;  /* 0x00000000006e7805 */ /* 0x000fe2000001ff00 */
[C---:B------:R-:W-:Y:S01]  /*1460*/  IMAD.HI.U32 R4, R13.reuse, R20, RZ ;  /* 0x000000140d047227 */ /* 0x040fe200078e00ff */
[----:B------:R-:W-:Y:S02]  /*1470*/  CS2R R112, SRZ ;  /* 0x0000000000707805 */ /* 0x000fe4000001ff00 */
[----:B------:R-:W-:Y:S02]  /*1480*/  CS2R R114, SRZ ;  /* 0x0000000000727805 */ /* 0x000fe4000001ff00 */
[----:B------:R-:W-:Y:S01]  /*1490*/  CS2R R116, SRZ ;  /* 0x0000000000747805 */ /* 0x000fe2000001ff00 */
[----:B------:R-:W-:Y:S01]  /*14a0*/  IMAD.MOV R19, RZ, RZ, -R14 ;  /* 0x000000ffff137224 */ /* 0x000fe200078e0a0e */
[----:B------:R-:W-:Y:S01]  /*14b0*/  CS2R R118, SRZ ;  /* 0x0000000000767805 */ /* 0x000fe2000001ff00 */
[----:B------:R-:W-:Y:S01]  /*14c0*/  IMAD.HI.U32 R13, R13, R22, RZ ;  /* 0x000000160d0d7227 */ /* 0x000fe200078e00ff */
[----:B------:R-:W-:-:S02]  /*14d0*/  CS2R R120, SRZ ;  /* 0x0000000000787805 */ /* 0x000fc4000001ff00 */
[----:B------:R-:W-:Y:S02]  /*14e0*/  CS2R R122, SRZ ;  /* 0x00000000007a7805 */ /* 0x000fe4000001ff00 */
[----:B------:R-:W-:Y:S01]  /*14f0*/  CS2R R124, SRZ ;  /* 0x00000000007c7805 */ /* 0x000fe2000001ff00 */
[C---:B------:R-:W-:Y:S01]  /*1500*/  IMAD R14, R15.reuse, R17, R16 ;  /* 0x000000110f0e7224 */ /* 0x040fe200078e0210 */
[----:B------:R-:W-:Y:S01]  /*1510*/  CS2R R126, SRZ ;  /* 0x00000000007e7805 */ /* 0x000fe2000001ff00 */
[----:B------:R-:W-:Y:S01]  /*1520*/  IMAD.MOV R4, RZ, RZ, -R4 ;  /* 0x000000ffff047224 */ /* 0x000fe200078e0a04 */
[----:B------:R-:W-:Y:S01]  /*1530*/  CS2R R128, SRZ ;  /* 0x0000000000807805 */ /* 0x000fe2000001ff00 */
[C---:B------:R-:W-:Y:S01]  /*1540*/  IMAD R16, R15.reuse, R19, R18 ;  /* 0x000000130f107224 */ /* 0x040fe200078e0212 */
[C---:B------:R-:W-:Y:S01]  /*1550*/  ISETP.GT.U32.AND P0, PT, R15.reuse, R14, PT ;  /* 0x0000000e0f00720c */ /* 0x040fe20003f04070 */
[----:B-1----:R-:W-:Y:S01]  /*1560*/  IMAD.MOV R18, RZ, RZ, -R5 ;  /* 0x000000ffff127224 */ /* 0x002fe200078e0a05 */
[----:B------:R-:W-:Y:S01]  /*1570*/  CS2R R130, SRZ ;  /* 0x0000000000827805 */ /* 0x000fe2000001ff00 */
[----:B------:R-:W-:Y:S01]  /*1580*/  IMAD.MOV R13, RZ, RZ, -R13 ;  /* 0x000000ffff0d7224 */ /* 0x000fe200078e0a0d */
[C---:B------:R-:W-:Y:S01]  /*1590*/  ISETP.GT.U32.AND P1, PT, R15.reuse, R16, PT ;  /* 0x000000100f00720c */ /* 0x040fe20003f24070 */
[C---:B------:R-:W-:Y:S01]  /*15a0*/  IMAD R17, R15.reuse, R4, R20 ;  /* 0x000000040f117224 */ /* 0x040fe200078e0214 */
[----:B------:R-:W-:Y:S01]  /*15b0*/  CS2R R132, SRZ ;  /* 0x0000000000847805 */ /* 0x000fe2000001ff00 */
[----:B------:R-:W-:Y:S01]  /*15c0*/  IMAD.MOV.U32 R20, RZ, RZ, R18 ;  /* 0x000000ffff147224 */ /* 0x000fe200078e0012 */
[----:B------:R-:W-:Y:S01]  /*15d0*/  CS2R R134, SRZ ;  /* 0x0000000000867805 */ /* 0x000fe2000001ff00 */
[C---:B------:R-:W-:Y:S01]  /*15e0*/  IMAD R18, R15.reuse, R13, R22 ;  /* 0x0000000d0f127224 */ /* 0x040fe200078e0216 */
[C---:B------:R-:W-:Y:S01]  /*15f0*/  ISETP.GT.U32.AND P2, PT, R15.reuse, R17, PT ;  /* 0x000000110f00720c */ /* 0x040fe20003f44070 */
[----:B------:R-:W-:Y:S01]  /*1600*/  VIADD R21, R12, 0x78 ;  /* 0x000000780c157836 */ /* 0x000fe20000000000 */
[----:B------:R-:W-:Y:S01]  /*1610*/  CS2R R136, SRZ ;  /* 0x0000000000887805 */ /* 0x000fe2000001ff00 */
[--C-:B------:R-:W-:Y:S01]  /*1620*/  @!P0 IMAD.IADD R14, R14, 0x1, -R15.reuse ;  /* 0x000000010e0e8824 */ /* 0x100fe200078e0a0f */
[C---:B------:R-:W-:Y:S01]  /*1630*/  ISETP.GT.U32.AND P3, PT, R15.reuse, R18, PT ;  /* 0x000000120f00720c */ /* 0x040fe20003f64070 */
[----:B------:R-:W-:Y:S01]  /*1640*/  VIADD R12, R12, 0x38 ;  /* 0x000000380c0c7836 */ /* 0x000fe20000000000 */
[----:B------:R-:W-:Y:S01]  /*1650*/  IABS R19, R21 ;  /* 0x0000001500137213 */ /* 0x000fe20000000000 */
[--C-:B------:R-:W-:Y:S01]  /*1660*/  @!P1 IMAD.IADD R16, R16, 0x1, -R15.reuse ;  /* 0x0000000110109824 */ /* 0x100fe200078e0a0f */
[----:B------:R-:W-:Y:S01]  /*1670*/  ISETP.GT.U32.AND P0, PT, R15, R14, PT ;  /* 0x0000000e0f00720c */ /* 0x000fe20003f04070 */
[----:B------:R-:W-:Y:S01]  /*1680*/  IMAD.MOV.U32 R4, RZ, RZ, RZ ;  /* 0x000000ffff047224 */ /* 0x000fe200078e00ff */
[----:B------:R-:W-:Y:S01]  /*1690*/  IABS R22, R12 ;  /* 0x0000000c00167213 */ /* 0x000fe20000000000 */
[----:B------:R-:W-:Y:S01]  /*16a0*/  IMAD R13, R20, R31, RZ ;  /* 0x0000001f140d7224 */ /* 0x000fe200078e02ff */
[----:B------:R-:W-:Y:S01]  /*16b0*/  ISETP.GE.AND P1, PT, R21, RZ, PT ;  /* 0x000000ff1500720c */ /* 0x000fe20003f26270 */
[----:B------:R-:W-:Y:S01]  /*16c0*/  @!P2 IMAD.IADD R17, R17, 0x1, -R15 ;  /* 0x000000011111a824 */ /* 0x000fe200078e0a0f */
[----:B------:R-:W-:Y:S01]  /*16d0*/  ISETP.GE.AND P2, PT, R12, RZ, PT ;  /* 0x000000ff0c00720c */ /* 0x000fe20003f46270 */
[----:B------:R-:W-:Y:S01]  /*16e0*/  IMAD.HI.U32 R5, R5, R13, R4 ;  /* 0x0000000d05057227 */ /* 0x000fe200078e0004 */
[----:B------:R-:W-:-:S02]  /*16f0*/  SHF.R.S32.HI R4, RZ, 0x1f, R11 ;  /* 0x0000001fff047819 */ /* 0x000fc4000001140b */
[----:B------:R-:W-:Y:S02]  /*1700*/  CS2R R138, SRZ ;  /* 0x00000000008a7805 */ /* 0x000fe4000001ff00 */
[C---:B------:R-:W-:Y:S01]  /*1710*/  ISETP.GT.U32.AND P5, PT, R15.reuse, R17, PT ;  /* 0x000000110f00720c */ /* 0x040fe20003fa4070 */
[----:B------:R-:W-:Y:S01]  /*1720*/  @!P3 IMAD.IADD R18, R18, 0x1, -R15 ;  /* 0x000000011212b824 */ /* 0x000fe200078e0a0f */
[----:B------:R-:W-:Y:S01]  /*1730*/  ISETP.GT.U32.AND P3, PT, R15, R16, PT ;  /* 0x000000100f00720c */ /* 0x000fe20003f64070 */
[----:B------:R-:W-:Y:S01]  /*1740*/  IMAD.MOV.U32 R20, RZ, RZ, R19 ;  /* 0x000000ffff147224 */ /* 0x000fe200078e0013 */
[----:B------:R-:W-:Y:S01]  /*1750*/  LEA.HI R11, R4, R11, RZ, 0x4 ;  /* 0x0000000b040b7211 */ /* 0x000fe200078f20ff */
[----:B------:R-:W-:Y:S01]  /*1760*/  IMAD.HI.U32 R13, R5, R22, RZ ;  /* 0x00000016050d7227 */ /* 0x000fe200078e00ff */
[----:B------:R-:W-:Y:S02]  /*1770*/  ISETP.GT.U32.AND P6, PT, R15, R18, PT ;  /* 0x000000120f00720c */ /* 0x000fe40003fc4070 */
[----:B------:R-:W-:-:S02]  /*1780*/  CS2R R140, SRZ ;  /* 0x00000000008c7805 */ /* 0x000fc4000001ff00 */
[----:B------:R-:W-:Y:S01]  /*1790*/  SHF.R.U32.HI R12, RZ, 0x4, R0 ;  /* 0x00000004ff0c7819 */ /* 0x000fe20000011600 */
[----:B------:R-:W-:Y:S01]  /*17a0*/  @!P0 IMAD.IADD R14, R14, 0x1, -R15 ;  /* 0x000000010e0e8824 */ /* 0x000fe200078e0a0f */
[----:B------:R-:W-:Y:S01]  /*17b0*/  ISETP.GE.AND P0, PT, R10, RZ, PT ;  /* 0x000000ff0a00720c */ /* 0x000fe20003f06270 */
[----:B------:R-:W-:Y:S01]  /*17c0*/  IMAD.HI.U32 R4, R5, R20, RZ ;  /* 0x0000001405047227 */ /* 0x000fe200078e00ff */
[----:B------:R-:W-:Y:S02]  /*17d0*/  SHF.R.S32.HI R237, RZ, 0x4, R11 ;  /* 0x00000004ffed7819 */ /* 0x000fe4000001140b */
[----:B------:R-:W-:Y:S02]  /*17e0*/  CS2R R142, SRZ ;  /* 0x00000000008e7805 */ /* 0x000fe4000001ff00 */
[----:B------:R-:W-:Y:S01]  /*17f0*/  CS2R R144, SRZ ;  /* 0x0000000000907805 */ /* 0x000fe2000001ff00 */
[--C-:B------:R-:W-:Y:S01]  /*1800*/  @!P3 IMAD.IADD R16, R16, 0x1, -R15.reuse ;  /* 0x000000011010b824 */ /* 0x100fe200078e0a0f */
[----:B------:R-:W-:Y:S01]  /*1810*/  ISETP.GE.AND P3, PT, R7, RZ, PT ;  /* 0x000000ff0700720c */ /* 0x000fe20003f66270 */
[----:B------:R-:W-:Y:S01]  /*1820*/  @!P5 IMAD.IADD R17, R17, 0x1, -R15 ;  /* 0x000000011111d824 */ /* 0x000fe200078e0a0f */
[----:B------:R-:W-:Y:S01]  /*1830*/  ISETP.GE.AND P5, PT, R9, RZ, PT ;  /* 0x000000ff0900720c */ /* 0x000fe20003fa6270 */
[----:B------:R-:W-:Y:S01]  /*1840*/  IMAD.MOV R13, RZ, RZ, -R13 ;  /* 0x000000ffff0d7224 */ /* 0x000fe200078e0a0d */
[----:B------:R-:W-:Y:S01]  /*1850*/  CS2R R146, SRZ ;  /* 0x0000000000927805 */ /* 0x000fe2000001ff00 */
[----:B------:R-:W-:Y:S01]  /*1860*/  IMAD.MOV R4, RZ, RZ, -R4 ;  /* 0x000000ffff047224 */ /* 0x000fe200078e0a04 */
[----:B------:R-:W-:Y:S01]  /*1870*/  CS2R R148, SRZ ;  /* 0x0000000000947805 */ /* 0x000fe2000001ff00 */
[C---:B------:R-:W-:Y:S01]  /*1880*/  IMAD R22, R31.reuse, R13, R22 ;  /* 0x0000000d1f167224 */ /* 0x040fe200078e0216 */
[----:B------:R-:W-:Y:S01]  /*1890*/  SGXT.U32 R13, R12, 0x3 ;  /* 0x000000030c0d781a */ /* 0x000fe20000000000 */
[----:B------:R-:W-:Y:S01]  /*18a0*/  IMAD R4, R31, R4, R20 ;  /* 0x000000041f047224 */ /* 0x000fe200078e0214 */
[----:B------:R-:W-:Y:S01]  /*18b0*/  CS2R R150, SRZ ;  /* 0x0000000000967805 */ /* 0x000fe2000001ff00 */
[----:B------:R-:W-:Y:S01]  /*18c0*/  @!P6 IMAD.IADD R18, R18, 0x1, -R15 ;  /* 0x000000011212e824 */ /* 0x000fe200078e0a0f */
[----:B------:R-:W-:Y:S01]  /*18d0*/  LOP3.LUT R33, R6, R13, RZ, 0xfc, !PT ;  /* 0x0000000d06217212 */ /* 0x000fe200078efcff */
[----:B------:R-:W-:Y:S01]  /*18e0*/  @!P4 IMAD.MOV R14, RZ, RZ, -R14 ;  /* 0x000000ffff0ec224 */ /* 0x000fe200078e0a0e */
[----:B------:R-:W-:Y:S01]  /*18f0*/  ISETP.NE.AND P6, PT, R2, RZ, PT ;  /* 0x000000ff0200720c */ /* 0x000fe20003fc5270 */
[----:B------:R-:W-:Y:S01]  /*1900*/  @!P3 IMAD.MOV R18, RZ, RZ, -R18 ;  /* 0x000000ffff12b224 */ /* 0x000fe200078e0a12 */
[----:B------:R-:W-:Y:S01]  /*1910*/  LOP3.LUT R15, RZ, R2, RZ, 0x33, !PT ;  /* 0x00000002ff0f7212 */ /* 0x000fe200078e33ff */
[----:B------:R-:W-:Y:S01]  /*1920*/  @!P5 IMAD.MOV R16, RZ, RZ, -R16 ;  /* 0x000000ffff10d224 */ /* 0x000fe200078e0a10 */
[C---:B------:R-:W-:Y:S01]  /*1930*/  LOP3.LUT R2, R33.reuse, 0x70, RZ, 0xfc, !PT ;  /* 0x0000007021027812 */ /* 0x040fe200078efcff */
[----:B------:R-:W-:Y:S01]  /*1940*/  @!P0 IMAD.MOV R17, RZ, RZ, -R17 ;  /* 0x000000ffff118224 */ /* 0x000fe200078e0a11 */
[----:B------:R-:W-:-:S02]  /*1950*/  LOP3.LUT R12, R33, 0x68, RZ, 0xfc, !PT ;  /* 0x00000068210c7812 */ /* 0x000fc400078efcff */
[----:B------:R-:W-:Y:S02]  /*1960*/  CS2R R44, SRZ ;  /* 0x00000000002c7805 */ /* 0x000fe4000001ff00 */
[----:B------:R-:W-:Y:S02]  /*1970*/  LOP3.LUT R13, R33, 0x60, RZ, 0xfc, !PT ;  /* 0x00000060210d7812 */ /* 0x000fe400078efcff */
[----:B------:R-:W-:Y:S02]  /*1980*/  CS2R R46, SRZ ;  /* 0x00000000002e7805 */ /* 0x000fe4000001ff00 */
[----:B------:R-:W-:Y:S02]  /*1990*/  ISETP.GT.U32.AND P3, PT, R31, R4, PT ;  /* 0x000000041f00720c */ /* 0x000fe40003f64070 */
[----:B------:R-:W-:Y:S02]  /*19a0*/  CS2R R48, SRZ ;  /* 0x0000000000307805 */ /* 0x000fe4000001ff00 */
[----:B------:R-:W-:-:S02]  /*19b0*/  ISETP.GE.AND P4, PT, R2, RZ, PT ;  /* 0x000000ff0200720c */ /* 0x000fc40003f86270 */
[----:B------:R-:W-:Y:S02]  /*19c0*/  CS2R R50, SRZ ;  /* 0x0000000000327805 */ /* 0x000fe4000001ff00 */
[----:B------:R-:W-:Y:S02]  /*19d0*/  IABS R20, R2 ;  /* 0x0000000200147213 */ /* 0x000fe40000000000 */
[----:B------:R-:W-:Y:S02]  /*19e0*/  CS2R R52, SRZ ;  /* 0x0000000000347805 */ /* 0x000fe4000001ff00 */
[----:B------:R-:W-:Y:S02]  /*19f0*/  ISETP.GE.AND P5, PT, R12, RZ, PT ;  /* 0x000000ff0c00720c */ /* 0x000fe40003fa6270 */
[----:B------:R-:W-:Y:S02]  /*1a00*/  CS2R R54, SRZ ;  /* 0x0000000000367805 */ /* 0x000fe4000001ff00 */
[----:B------:R-:W-:-:S02]  /*1a10*/  IABS R19, R12 ;  /* 0x0000000c00137213 */ /* 0x000fc40000000000 */
[----:B------:R-:W-:Y:S02]  /*1a20*/  CS2R R56, SRZ ;  /* 0x0000000000387805 */ /* 0x000fe4000001ff00 */
[----:B------:R-:W-:Y:S02]  /*1a30*/  ISETP.GE.AND P0, PT, R13, RZ, PT ;  /* 0x000000ff0d00720c */ /* 0x000fe40003f06270 */
[----:B------:R-:W-:Y:S02]  /*1a40*/  CS2R R58, SRZ ;  /* 0x00000000003a7805 */ /* 0x000fe4000001ff00 */
[----:B------:R-:W-:Y:S01]  /*1a50*/  IABS R24, R13 ;  /* 0x0000000d00187213 */ /* 0x000fe20000000000 */
[----:B------:R-:W-:Y:S01]  /*1a60*/  @!P3 IMAD.IADD R4, R4, 0x1, -R31 ;  /* 0x000000010404b824 */ /* 0x000fe200078e0a1f */
[----:B------:R-:W-:Y:S02]  /*1a70*/  SEL R14, R15, R14, !P6 ;  /* 0x0000000e0f0e7207 */ /* 0x000fe40007000000 */
[----:B------:R-:W-:-:S02]  /*1a80*/  CS2R R60, SRZ ;  /* 0x00000000003c7805 */ /* 0x000fc4000001ff00 */
[C---:B------:R-:W-:Y:S02]  /*1a90*/  SEL R13, R15.reuse, R16, !P6 ;  /* 0x000000100f0d7207 */ /* 0x040fe40007000000 */
[----:B------:R-:W-:Y:S02]  /*1aa0*/  CS2R R62, SRZ ;  /* 0x00000000003e7805 */ /* 0x000fe4000001ff00 */
[----:B------:R-:W-:Y:S01]  /*1ab0*/  SEL R12, R15, R17, !P6 ;  /* 0x000000110f0c7207 */ /* 0x000fe20007000000 */
[----:B------:R-:W-:Y:S01]  /*1ac0*/  IMAD.HI.U32 R17, R5, R24, RZ ;  /* 0x0000001805117227 */ /* 0x000fe200078e00ff */
[----:B------:R-:W-:Y:S02]  /*1ad0*/  SEL R2, R15, R18, !P6 ;  /* 0x000000120f027207 */ /* 0x000fe40007000000 */
[----:B------:R-:W-:Y:S02]  /*1ae0*/  CS2R R64, SRZ ;  /* 0x0000000000407805 */ /* 0x000fe4000001ff00 */
[----:B------:R-:W-:Y:S01]  /*1af0*/  ISETP.GT.U32.AND P6, PT, R31, R22, PT ;  /* 0x000000161f00720c */ /* 0x000fe20003fc4070 */
[----:B------:R-:W-:Y:S01]  /*1b00*/  IMAD.HI.U32 R15, R5, R20, RZ ;  /* 0x00000014050f7227 */ /* 0x000fe200078e00ff */
[----:B------:R-:W-:-:S02]  /*1b10*/  ISETP.GT.U32.AND P3, PT, R31, R4, PT ;  /* 0x000000041f00720c */ /* 0x000fc40003f64070 */
[----:B------:R-:W-:Y:S02]  /*1b20*/  CS2R R66, SRZ ;  /* 0x0000000000427805 */ /* 0x000fe4000001ff00 */
[C---:B------:R-:W-:Y:S01]  /*1b30*/  LOP3.LUT R29, R33.reuse, 0x58, RZ, 0xfc, !PT ;  /* 0x00000058211d7812 */ /* 0x040fe200078efcff */
[----:B------:R-:W-:Y:S01]  /*1b40*/  IMAD.MOV.U32 R18, RZ, RZ, R19 ;  /* 0x000000ffff127224 */ /* 0x000fe200078e0013 */
[----:B------:R-:W-:Y:S01]  /*1b50*/  LOP3.LUT R35, R33, 0x50, RZ, 0xfc, !PT ;  /* 0x0000005021237812 */ /* 0x000fe200078efcff */
[----:B------:R-:W-:Y:S01]  /*1b60*/  IMAD.MOV R15, RZ, RZ, -R15 ;  /* 0x000000ffff0f7224 */ /* 0x000fe200078e0a0f */
[----:B------:R-:W-:Y:S01]  /*1b70*/  IABS R19, R29 ;  /* 0x0000001d00137213 */ /* 0x000fe20000000000 */
[----:B------:R-:W-:Y:S01]  /*1b80*/  IMAD.HI.U32 R16, R5, R18, RZ ;  /* 0x0000001205107227 */ /* 0x000fe200078e00ff */
[----:B------:R-:W-:Y:S02]  /*1b90*/  LOP3.LUT R36, R33, 0x48, RZ, 0xfc, !PT ;  /* 0x0000004821247812 */ /* 0x000fe400078efcff */
[----:B------:R-:W-:-:S02]  /*1ba0*/  CS2R R68, SRZ ;  /* 0x0000000000447805 */ /* 0x000fc4000001ff00 */
[----:B------:R-:W-:Y:S01]  /*1bb0*/  LOP3.LUT R37, R33, 0x40, RZ, 0xfc, !PT ;  /* 0x0000004021257812 */ /* 0x000fe200078efcff */
[--C-:B------:R-:W-:Y:S01]  /*1bc0*/  @!P6 IMAD.IADD R22, R22, 0x1, -R31.reuse ;  /* 0x000000011616e824 */ /* 0x100fe200078e0a1f */
[----:B------:R-:W-:Y:S01]  /*1bd0*/  IABS R26, R36 ;  /* 0x00000024001a7213 */ /* 0x000fe20000000000 */
[----:B------:R-:W-:Y:S01]  /*1be0*/  IMAD R15, R31, R15, R20 ;  /* 0x0000000f1f0f7224 */ /* 0x000fe200078e0214 */
[----:B------:R-:W-:Y:S01]  /*1bf0*/  LOP3.LUT R38, R33, 0x30, RZ, 0xfc, !PT ;  /* 0x0000003021267812 */ /* 0x000fe200078efcff */
[----:B------:R-:W-:Y:S01]  /*1c00*/  IMAD.MOV R16, RZ, RZ, -R16 ;  /* 0x000000ffff107224 */ /* 0x000fe200078e0a10 */
[C---:B------:R-:W-:Y:S01]  /*1c10*/  ISETP.GT.U32.AND P6, PT, R31.reuse, R22, PT ;  /* 0x000000161f00720c */ /* 0x040fe20003fc4070 */
[----:B------:R-:W-:Y:S01]  /*1c20*/  @!P3 IMAD.IADD R4, R4, 0x1, -R31 ;  /* 0x000000010404b824 */ /* 0x000fe200078e0a1f */
[C---:B------:R-:W-:Y:S01]  /*1c30*/  ISETP.GT.U32.AND P3, PT, R31.reuse, R15, PT ;  /* 0x0000000f1f00720c */ /* 0x040fe20003f64070 */
[----:B------:R-:W-:Y:S01]  /*1c40*/  IMAD R16, R31, R16, R18 ;  /* 0x000000101f107224 */ /* 0x000fe200078e0212 */
[----:B------:R-:W-:Y:S01]  /*1c50*/  IABS R28, R37 ;  /* 0x00000025001c7213 */ /* 0x000fe20000000000 */
[----:B------:R-:W-:Y:S01]  /*1c60*/  IMAD.MOV.U32 R20, RZ, RZ, R19 ;  /* 0x000000ffff147224 */ /* 0x000fe200078e0013 */
[----:B------:R-:W-:Y:S01]  /*1c70*/  IABS R23, R38 ;  /* 0x0000002600177213 */ /* 0x000fe20000000000 */
[----:B------:R-:W-:Y:S01]  /*1c80*/  IMAD.MOV R17, RZ, RZ, -R17 ;  /* 0x000000ffff117224 */ /* 0x000fe200078e0a11 */
[----:B------:R-:W-:Y:S01]  /*1c90*/  LOP3.LUT R39, R33, 0x28, RZ, 0xfc, !PT ;  /* 0x0000002821277812 */ /* 0x000fe200078efcff */
[----:B------:R-:W-:Y:S01]  /*1ca0*/  IMAD.HI.U32 R18, R5, R20, RZ ;  /* 0x0000001405127227 */ /* 0x000fe200078e00ff */
[----:B------:R-:W-:-:S02]  /*1cb0*/  LOP3.LUT R40, R33, 0x20, RZ, 0xfc, !PT ;  /* 0x0000002021287812 */ /* 0x000fc400078efcff */
[----:B------:R-:W-:Y:S02]  /*1cc0*/  CS2R R70, SRZ ;  /* 0x0000000000467805 */ /* 0x000fe4000001ff00 */
[----:B------:R-:W-:Y:S01]  /*1cd0*/  LOP3.LUT R41, R33, 0x18, RZ, 0xfc, !PT ;  /* 0x0000001821297812 */ /* 0x000fe200078efcff */
[--C-:B------:R-:W-:Y:S01]  /*1ce0*/  @!P6 IMAD.IADD R22, R22, 0x1, -R31.reuse ;  /* 0x000000011616e824 */ /* 0x100fe200078e0a1f */
[----:B------:R-:W-:Y:S01]  /*1cf0*/  ISETP.GT.U32.AND P6, PT, R31, R16, PT ;  /* 0x000000101f00720c */ /* 0x000fe20003fc4070 */
[----:B------:R-:W-:Y:S01]  /*1d00*/  @!P3 IMAD.IADD R15, R15, 0x1, -R31 ;  /* 0x000000010f0fb824 */ /* 0x000fe200078e0a1f */
[----:B------:R-:W-:Y:S01]  /*1d10*/  IABS R30, R41 ;  /* 0x00000029001e7213 */ /* 0x000fe20000000000 */
[C---:B------:R-:W-:Y:S01]  /*1d20*/  IMAD R17, R31.reuse, R17, R24 ;  /* 0x000000111f117224 */ /* 0x040fe200078e0218 */
[----:B------:R-:W-:Y:S01]  /*1d30*/  IABS R24, R35 ;  /* 0x0000002300187213 */ /* 0x000fe20000000000 */
[----:B------:R-:W-:Y:S01]  /*1d40*/  IMAD.MOV R18, RZ, RZ, -R18 ;  /* 0x000000ffff127224 */ /* 0x000fe200078e0a12 */
[----:B------:R-:W-:Y:S01]  /*1d50*/  ISETP.GT.U32.AND P3, PT, R31, R15, PT ;  /* 0x0000000f1f00720c */ /* 0x000fe20003f64070 */
[----:B------:R-:W-:Y:S01]  /*1d60*/  IMAD.HI.U32 R21, R5, R28, RZ ;  /* 0x0000001c05157227 */ /* 0x000fe200078e00ff */
[----:B------:R-:W-:-:S02]  /*1d70*/  LOP3.LUT R42, R33, 0x10, RZ, 0xfc, !PT ;  /* 0x00000010212a7812 */ /* 0x000fc400078efcff */
[----:B------:R-:W-:Y:S02]  /*1d80*/  CS2R R72, SRZ ;  /* 0x0000000000487805 */ /* 0x000fe4000001ff00 */
[----:B------:R-:W-:Y:S01]  /*1d90*/  LOP3.LUT R43, R33, 0x8, RZ, 0xfc, !PT ;  /* 0x00000008212b7812 */ /* 0x000fe200078efcff */
[----:B------:R-:W-:Y:S01]  /*1da0*/  IMAD R18, R31, R18, R20 ;  /* 0x000000121f127224 */ /* 0x000fe200078e0214 */
[----:B------:R-:W-:Y:S01]  /*1db0*/  IABS R32, R42 ;  /* 0x0000002a00207213 */ /* 0x000fe20000000000 */
[----:B------:R-:W-:Y:S01]  /*1dc0*/  @!P6 IMAD.IADD R16, R16, 0x1, -R31 ;  /* 0x000000011010e824 */ /* 0x000fe200078e0a1f */
[----:B------:R-:W-:Y:S01]  /*1dd0*/  IABS R34, R43 ;  /* 0x0000002b00227213 */ /* 0x000fe20000000000 */
[----:B------:R-:W-:Y:S01]  /*1de0*/  IMAD.HI.U32 R19, R5, R24, RZ ;  /* 0x0000001805137227 */ /* 0x000fe200078e00ff */
[----:B------:R-:W-:Y:S02]  /*1df0*/  CS2R R74, SRZ ;  /* 0x00000000004a7805 */ /* 0x000fe4000001ff00 */
[----:B------:R-:W-:-:S02]  /*1e00*/  CS2R R76, SRZ ;  /* 0x00000000004c7805 */ /* 0x000fc4000001ff00 */
[----:B------:R-:W-:Y:S01]  /*1e10*/  ISETP.GT.U32.AND P6, PT, R31, R16, PT ;  /* 0x000000101f00720c */ /* 0x000fe20003fc4070 */
[----:B------:R-:W-:Y:S01]  /*1e20*/  @!P3 IMAD.IADD R15, R15, 0x1, -R31 ;  /* 0x000000010f0fb824 */ /* 0x000fe200078e0a1f */
[----:B------:R-:W-:Y:S01]  /*1e30*/  ISETP.GT.U32.AND P3, PT, R31, R17, PT ;  /* 0x000000111f00720c */ /* 0x000fe20003f64070 */
[----:B------:R-:W-:Y:S01]  /*1e40*/  IMAD.MOV R19, RZ, RZ, -R19 ;  /* 0x000000ffff137224 */ /* 0x000fe200078e0a13 */
[----:B------:R-:W-:Y:S01]  /*1e50*/  CS2R R78, SRZ ;  /* 0x00000000004e7805 */ /* 0x000fe2000001ff00 */
[----:B------:R-:W-:Y:S01]  /*1e60*/  IMAD.HI.U32 R20, R5, R26, RZ ;  /* 0x0000001a05147227 */ /* 0x000fe200078e00ff */
[----:B------:R-:W-:Y:S02]  /*1e70*/  CS2R R80, SRZ ;  /* 0x0000000000507805 */ /* 0x000fe4000001ff00 */
[----:B------:R-:W-:Y:S02]  /*1e80*/  CS2R R82, SRZ ;  /* 0x0000000000527805 */ /* 0x000fe4000001ff00 */
[----:B------:R-:W-:Y:S01]  /*1e90*/  CS2R R84, SRZ ;  /* 0x0000000000547805 */ /* 0x000fe2000001ff00 */
[----:B------:R-:W-:Y:S01]  /*1ea0*/  IMAD R19, R31, R19, R24 ;  /* 0x000000131f137224 */ /* 0x000fe200078e0218 */
[----:B------:R-:W-:Y:S01]  /*1eb0*/  CS2R R86, SRZ ;  /* 0x0000000000567805 */ /* 0x000fe2000001ff00 */
[----:B------:R-:W-:-:S02]  /*1ec0*/  IMAD.MOV R20, RZ, RZ, -R20 ;  /* 0x000000ffff147224 */ /* 0x000fc400078e0a14 */
[--C-:B------:R-:W-:Y:S01]  /*1ed0*/  @!P6 IMAD.IADD R16, R16, 0x1, -R31.reuse ;  /* 0x000000011010e824 */ /* 0x100fe200078e0a1f */
[----:B------:R-:W-:Y:S01]  /*1ee0*/  ISETP.GT.U32.AND P6, PT, R31, R18, PT ;  /* 0x000000121f00720c */ /* 0x000fe20003fc4070 */
[----:B------:R-:W-:Y:S01]  /*1ef0*/  @!P3 IMAD.IADD R17, R17, 0x1, -R31 ;  /* 0x000000011111b824 */ /* 0x000fe200078e0a1f */
[C---:B------:R-:W-:Y:S01]  /*1f00*/  ISETP.GT.U32.AND P3, PT, R31.reuse, R19, PT ;  /* 0x000000131f00720c */ /* 0x040fe20003f64070 */
[----:B------:R-:W-:Y:S01]  /*1f10*/  IMAD R20, R31, R20, R26 ;  /* 0x000000141f147224 */ /* 0x000fe200078e021a */
[----:B------:R-:W-:Y:S01]  /*1f20*/  IABS R26, R39 ;  /* 0x00000027001a7213 */ /* 0x000fe20000000000 */
[----:B------:R-:W-:Y:S02]  /*1f30*/  IMAD.MOV.U32 R24, RZ, RZ, R23 ;  /* 0x000000ffff187224 */ /* 0x000fe400078e0017 */
[----:B------:R-:W-:Y:S02]  /*1f40*/  IMAD.MOV R21, RZ, RZ, -R21 ;  /* 0x000000ffff157224 */ /* 0x000fe400078e0a15 */
[----:B------:R-:W-:-:S04]  /*1f50*/  IMAD.HI.U32 R23, R5, R24, RZ ;  /* 0x0000001805177227 */ /* 0x000fc800078e00ff */
[----:B------:R-:W-:Y:S01]  /*1f60*/  @!P6 IMAD.IADD R18, R18, 0x1, -R31 ;  /* 0x000000011212e824 */ /* 0x000fe200078e0a1f */
[C---:B------:R-:W-:Y:S01]  /*1f70*/  ISETP.GT.U32.AND P6, PT, R31.reuse, R20, PT ;  /* 0x000000141f00720c */ /* 0x040fe20003fc4070 */
[----:B------:R-:W-:Y:S01]  /*1f80*/  IMAD R21, R31, R21, R28 ;  /* 0x000000151f157224 */ /* 0x000fe200078e021c */
[----:B------:R-:W-:Y:S01]  /*1f90*/  IABS R28, R40 ;  /* 0x00000028001c7213 */ /* 0x000fe20000000000 */
[----:B------:R-:W-:Y:S02]  /*1fa0*/  IMAD.MOV R23, RZ, RZ, -R23 ;  /* 0x000000ffff177224 */ /* 0x000fe400078e0a17 */
[----:B------:R-:W-:Y:S01]  /*1fb0*/  @!P3 IMAD.IADD R19, R19, 0x1, -R31 ;  /* 0x000000011313b824 */ /* 0x000fe200078e0a1f */
[C---:B------:R-:W-:Y:S01]  /*1fc0*/  ISETP.GT.U32.AND P3, PT, R31.reuse, R21, PT ;  /* 0x000000151f00720c */ /* 0x040fe20003f64070 */
[----:B------:R-:W-:Y:S02]  /*1fd0*/  IMAD R23, R31, R23, R24 ;  /* 0x000000171f177224 */ /* 0x000fe400078e0218 */
[----:B------:R-:W-:-:S04]  /*1fe0*/  IMAD.HI.U32 R24, R5, R26, RZ ;  /* 0x0000001a05187227 */ /* 0x000fc800078e00ff */
[--C-:B------:R-:W-:Y:S01]  /*1ff0*/  @!P6 IMAD.IADD R20, R20, 0x1, -R31.reuse ;  /* 0x000000011414e824 */ /* 0x100fe200078e0a1f */
[C---:B------:R-:W-:Y:S01]  /*2000*/  ISETP.GT.U32.AND P6, PT, R31.reuse, R23, PT ;  /* 0x000000171f00720c */ /* 0x040fe20003fc4070 */
[----:B------:R-:W-:Y:S02]  /*2010*/  IMAD.MOV R24, RZ, RZ, -R24 ;  /* 0x000000ffff187224 */ /* 0x000fe400078e0a18 */
[----:B------:R-:W-:Y:S01]  /*2020*/  @!P1 IMAD.MOV R4, RZ, RZ, -R4 ;  /* 0x000000ffff049224 */ /* 0x000fe200078e0a04 */
[----:B------:R-:W-:Y:S01]  /*2030*/  ISETP.GT.U32.AND P1, PT, R31, R17, PT ;  /* 0x000000111f00720c */ /* 0x000fe20003f24070 */
[----:B------:R-:W-:Y:S01]  /*2040*/  @!P3 IMAD.IADD R21, R21, 0x1, -R31 ;  /* 0x000000011515b824 */ /* 0x000fe200078e0a1f */
[C---:B------:R-:W-:Y:S01]  /*2050*/  ISETP.GT.U32.AND P3, PT, R31.reuse, R19, PT ;  /* 0x000000131f00720c */ /* 0x040fe20003f64070 */
[----:B------:R-:W-:Y:S01]  /*2060*/  @!P2 IMAD.MOV R22, RZ, RZ, -R22 ;  /* 0x000000ffff16a224 */ /* 0x000fe200078e0a16 */
[C---:B------:R-:W-:Y:S01]  /*2070*/  ISETP.GT.U32.AND P2, PT, R31.reuse, R18, PT ;  /* 0x000000121f00720c */ /* 0x040fe20003f44070 */
[----:B------:R-:W-:-:S02]  /*2080*/  IMAD R24, R31, R24, R26 ;  /* 0x000000181f187224 */ /* 0x000fc400078e021a */
[----:B------:R-:W-:-:S04]  /*2090*/  IMAD.HI.U32 R25, R5, R28, RZ ;  /* 0x0000001c05197227 */ /* 0x000fc800078e00ff */
[----:B------:R-:W-:-:S04]  /*20a0*/  IMAD.HI.U32 R26, R5, R30, RZ ;  /* 0x0000001e051a7227 */ /* 0x000fc800078e00ff */
[----:B------:R-:W-:Y:S01]  /*20b0*/  @!P4 IMAD.MOV R15, RZ, RZ, -R15 ;  /* 0x000000ffff0fc224 */ /* 0x000fe200078e0a0f */
[----:B------:R-:W-:Y:S01]  /*20c0*/  ISETP.GT.U32.AND P4, PT, R31, R20, PT ;  /* 0x000000141f00720c */ /* 0x000fe20003f84070 */
[----:B------:R-:W-:Y:S02]  /*20d0*/  IMAD.MOV R25, RZ, RZ, -R25 ;  /* 0x000000ffff197224 */ /* 0x000fe400078e0a19 */
[----:B------:R-:W-:Y:S02]  /*20e0*/  IMAD.MOV R26, RZ, RZ, -R26 ;  /* 0x000000ffff1a7224 */ /* 0x000fe400078e0a1a */
[----:B------:R-:W-:Y:S01]  /*20f0*/  @!P6 IMAD.IADD R23, R23, 0x1, -R31 ;  /* 0x000000011717e824 */ /* 0x000fe200078e0a1f */
[----:B------:R-:W-:Y:S01]  /*2100*/  ISETP.GT.U32.AND P6, PT, R31, R21, PT ;  /* 0x000000151f00720c */ /* 0x000fe20003fc4070 */
[----:B------:R-:W-:-:S04]  /*2110*/  IMAD.HI.U32 R27, R5, R32, RZ ;  /* 0x00000020051b7227 */ /* 0x000fc800078e00ff */
[C---:B------:R-:W-:Y:S02]  /*2120*/  IMAD R25, R31.reuse, R25, R28 ;  /* 0x000000191f197224 */ /* 0x040fe400078e021c */
[C---:B------:R-:W-:Y:S01]  /*2130*/  IMAD R26, R31.reuse, R26, R30 ;  /* 0x0000001a1f1a7224 */ /* 0x040fe200078e021e */
[----:B------:R-:W-:Y:S01]  /*2140*/  IABS R30, R33 ;  /* 0x00000021001e7213 */ /* 0x000fe20000000000 */
[----:B------:R-:W-:Y:S01]  /*2150*/  @!P5 IMAD.MOV R16, RZ, RZ, -R16 ;  /* 0x000000ffff10d224 */ /* 0x000fe200078e0a10 */
[----:B------:R-:W-:Y:S01]  /*2160*/  ISETP.GT.U32.AND P5, PT, R31, R23, PT ;  /* 0x000000171f00720c */ /* 0x000fe20003fa4070 */
[----:B------:R-:W-:Y:S02]  /*2170*/  IMAD.MOV R27, RZ, RZ, -R27 ;  /* 0x000000ffff1b7224 */ /* 0x000fe400078e0a1b */
[----:B------:R-:W-:-:S04]  /*2180*/  IMAD.HI.U32 R28, R5, R34, RZ ;  /* 0x00000022051c7227 */ /* 0x000fc800078e00ff */
[--C-:B------:R-:W-:Y:S01]  /*2190*/  @!P1 IMAD.IADD R17, R17, 0x1, -R31.reuse ;  /* 0x0000000111119824 */ /* 0x100fe200078e0a1f */
[C---:B------:R-:W-:Y:S01]  /*21a0*/  ISETP.GT.U32.AND P1, PT, R31.reuse, R24, PT ;  /* 0x000000181f00720c */ /* 0x040fe20003f24070 */
[--C-:B------:R-:W-:Y:S01]  /*21b0*/  @!P2 IMAD.IADD R18, R18, 0x1, -R31.reuse ;  /* 0x000000011212a824 */ /* 0x100fe200078e0a1f */
[----:B------:R-:W-:Y:S01]  /*21c0*/  ISETP.GT.U32.AND P2, PT, R31, R25, PT ;  /* 0x000000191f00720c */ /* 0x000fe20003f44070 */
[----:B------:R-:W-:Y:S01]  /*21d0*/  @!P3 IMAD.IADD R19, R19, 0x1, -R31 ;  /* 0x000000011313b824 */ /* 0x000fe200078e0a1f */
[C---:B------:R-:W-:Y:S01]  /*21e0*/  ISETP.GT.U32.AND P3, PT, R31.reuse, R26, PT ;  /* 0x0000001a1f00720c */ /* 0x040fe20003f64070 */
[----:B------:R-:W-:Y:S02]  /*21f0*/  IMAD R27, R31, R27, R32 ;  /* 0x0000001b1f1b7224 */ /* 0x000fe400078e0220 */
[----:B------:R-:W-:Y:S02]  /*2200*/  IMAD.MOV R28, RZ, RZ, -R28 ;  /* 0x000000ffff1c7224 */ /* 0x000fe400078e0a1c */
[----:B------:R-:W-:-:S04]  /*2210*/  IMAD.HI.U32 R5, R5, R30, RZ ;  /* 0x0000001e05057227 */ /* 0x000fc800078e00ff */
[----:B------:R-:W-:Y:S01]  /*2220*/  @!P4 IMAD.IADD R20, R20, 0x1, -R31 ;  /* 0x000000011414c824 */ /* 0x000fe200078e0a1f */
[C---:B------:R-:W-:Y:S01]  /*2230*/  ISETP.GT.U32.AND P4, PT, R31.reuse, R27, PT ;  /* 0x0000001b1f00720c */ /* 0x040fe20003f84070 */
[----:B------:R-:W-:Y:S02]  /*2240*/  IMAD R28, R31, R28, R34 ;  /* 0x0000001c1f1c7224 */ /* 0x000fe400078e0222 */
[----:B------:R-:W-:Y:S02]  /*2250*/  IMAD.MOV R5, RZ, RZ, -R5 ;  /* 0x000000ffff057224 */ /* 0x000fe400078e0a05 */
[--C-:B------:R-:W-:Y:S01]  /*2260*/  @!P6 IMAD.IADD R21, R21, 0x1, -R31.reuse ;  /* 0x000000011515e824 */ /* 0x100fe200078e0a1f */
[----:B------:R-:W-:Y:S01]  /*2270*/  ISETP.GE.AND P6, PT, R29, RZ, PT ;  /* 0x000000ff1d00720c */ /* 0x000fe20003fc6270 */
[----:B------:R-:W-:Y:S01]  /*2280*/  IMAD R29, R31, R5, R30 ;  /* 0x000000051f1d7224 */ /* 0x000fe200078e021e */
[----:B------:R-:W-:Y:S01]  /*2290*/  SHF.R.S32.HI R30, RZ, 0x6, R0 ;  /* 0x00000006ff1e7819 */ /* 0x000fe20000011400 */
[--C-:B------:R-:W-:Y:S01]  /*22a0*/  @!P5 IMAD.IADD R23, R23, 0x1, -R31.reuse ;  /* 0x000000011717d824 */ /* 0x100fe200078e0a1f */
[----:B------:R-:W-:Y:S01]  /*22b0*/  ISETP.GT.U32.AND P5, PT, R31, R28, PT ;  /* 0x0000001c1f00720c */ /* 0x000fe20003fa4070 */
[--C-:B------:R-:W-:Y:S01]  /*22c0*/  @!P1 IMAD.IADD R24, R24, 0x1, -R31.reuse ;  /* 0x0000000118189824 */ /* 0x100fe200078e0a1f */
[----:B------:R-:W-:Y:S01]  /*22d0*/  ISETP.GE.AND P1, PT, R35, RZ, PT ;  /* 0x000000ff2300720c */ /* 0x000fe20003f26270 */
[--C-:B------:R-:W-:Y:S01]  /*22e0*/  @!P2 IMAD.IADD R25, R25, 0x1, -R31.reuse ;  /* 0x000000011919a824 */ /* 0x100fe200078e0a1f */
[----:B------:R-:W-:Y:S01]  /*22f0*/  ISETP.GT.U32.AND P2, PT, R31, R29, PT ;  /* 0x0000001d1f00720c */ /* 0x000fe20003f44070 */
[--C-:B------:R-:W-:Y:S01]  /*2300*/  @!P3 IMAD.IADD R26, R26, 0x1, -R31.reuse ;  /* 0x000000011a1ab824 */ /* 0x100fe200078e0a1f */
[----:B------:R-:W-:Y:S01]  /*2310*/  ISETP.GE.AND P3, PT, R36, RZ, PT ;  /* 0x000000ff2400720c */ /* 0x000fe20003f66270 */
[----:B------:R-:W-:Y:S01]  /*2320*/  @!P4 IMAD.IADD R27, R27, 0x1, -R31 ;  /* 0x000000011b1bc824 */ /* 0x000fe200078e0a1f */
[----:B------:R-:W-:Y:S01]  /*2330*/  ISETP.GE.AND P4, PT, R37, RZ, PT ;  /* 0x000000ff2500720c */ /* 0x000fe20003f86270 */
[----:B------:R-:W-:Y:S01]  /*2340*/  @!P0 IMAD.MOV R17, RZ, RZ, -R17 ;  /* 0x000000ffff118224 */ /* 0x000fe200078e0a11 */
[C---:B------:R-:W-:Y:S01]  /*2350*/  ISETP.GT.U32.AND P0, PT, R31.reuse, R24, PT ;  /* 0x000000181f00720c */ /* 0x040fe20003f04070 */
[----:B------:R-:W-:Y:S01]  /*2360*/  @!P6 IMAD.MOV R18, RZ, RZ, -R18 ;  /* 0x000000ffff12e224 */ /* 0x000fe200078e0a12 */
[----:B------:R-:W-:Y:S01]  /*2370*/  SGXT R30, R30, 0x1 ;  /* 0x000000011e1e781a */ /* 0x000fe20000000200 */
[----:B------:R-:W-:Y:S01]  /*2380*/  @!P5 IMAD.IADD R28, R28, 0x1, -R31 ;  /* 0x000000011c1cd824 */ /* 0x000fe200078e0a1f */
[----:B------:R-:W-:Y:S01]  /*2390*/  ISETP.GE.AND P5, PT, R38, RZ, PT ;  /* 0x000000ff2600720c */ /* 0x000fe20003fa6270 */
[----:B------:R-:W-:Y:S01]  /*23a0*/  @!P1 IMAD.MOV R19, RZ, RZ, -R19 ;  /* 0x000000ffff139224 */ /* 0x000fe200078e0a13 */
[----:B------:R-:W-:Y:S01]  /*23b0*/  ISETP.GT.U32.AND P1, PT, R31, R26, PT ;  /* 0x0000001a1f00720c */ /* 0x000fe20003f24070 */
[----:B------:R-:W-:Y:S01]  /*23c0*/  @!P2 IMAD.IADD R29, R29, 0x1, -R31 ;  /* 0x000000011d1da824 */ /* 0x000fe200078e0a1f */
[C---:B------:R-:W-:Y:S01]  /*23d0*/  ISETP.GT.U32.AND P2, PT, R31.reuse, R25, PT ;  /* 0x000000191f00720c */ /* 0x040fe20003f44070 */
[----:B------:R-:W-:Y:S01]  /*23e0*/  @!P3 IMAD.MOV R20, RZ, RZ, -R20 ;  /* 0x000000ffff14b224 */ /* 0x000fe200078e0a14 */
[C---:B------:R-:W-:Y:S01]  /*23f0*/  ISETP.GT.U32.AND P3, PT, R31.reuse, R27, PT ;  /* 0x0000001b1f00720c */ /* 0x040fe20003f64070 */
[----:B------:R-:W-:Y:S01]  /*2400*/  @!P4 IMAD.MOV R21, RZ, RZ, -R21 ;  /* 0x000000ffff15c224 */ /* 0x000fe200078e0a15 */
[C---:B------:R-:W-:Y:S01]  /*2410*/  ISETP.GT.U32.AND P6, PT, R31.reuse, R28, PT ;  /* 0x0000001c1f00720c */ /* 0x040fe20003fc4070 */
[----:B------:R-:W-:Y:S01]  /*2420*/  @!P0 IMAD.IADD R24, R24, 0x1, -R31 ;  /* 0x0000000118188824 */ /* 0x000fe200078e0a1f */
[----:B------:R-:W-:Y:S01]  /*2430*/  ISETP.GT.U32.AND P4, PT, R31, R29, PT ;  /* 0x0000001d1f00720c */ /* 0x000fe20003f84070 */
[----:B------:R-:W-:Y:S01]  /*2440*/  IMAD.SHL.U32 R5, R0, 0x2, RZ ;  /* 0x0000000200057824 */ /* 0x000fe200078e00ff */
[----:B------:R-:W-:Y:S01]  /*2450*/  ISETP.GE.AND P0, PT, R39, RZ, PT ;  /* 0x000000ff2700720c */ /* 0x000fe20003f06270 */
[----:B------:R-:W-:Y:S01]  /*2460*/  @!P5 IMAD.MOV R23, RZ, RZ, -R23 ;  /* 0x000000ffff17d224 */ /* 0x000fe200078e0a17 */
[----:B------:R-:W-:Y:S01]  /*2470*/  ISETP.GE.AND P5, PT, R33, RZ, PT ;  /* 0x000000ff2100720c */ /* 0x000fe20003fa6270 */
[--C-:B------:R-:W-:Y:S01]  /*2480*/  @!P1 IMAD.IADD R26, R26, 0x1, -R31.reuse ;  /* 0x000000011a1a9824 */ /* 0x100fe200078e0a1f */
[----:B------:R-:W-:Y:S01]  /*2490*/  ISETP.GE.AND P1, PT, R41, RZ, PT ;  /* 0x000000ff2900720c */ /* 0x000fe20003f26270 */
[--C-:B------:R-:W-:Y:S01]  /*24a0*/  @!P2 IMAD.IADD R25, R25, 0x1, -R31.reuse ;  /* 0x000000011919a824 */ /* 0x100fe200078e0a1f */
[----:B------:R-:W-:Y:S01]  /*24b0*/  ISETP.GE.AND P2, PT, R40, RZ, PT ;  /* 0x000000ff2800720c */ /* 0x000fe20003f46270 */
[--C-:B------:R-:W-:Y:S01]  /*24c0*/  @!P3 IMAD.IADD R27, R27, 0x1, -R31.reuse ;  /* 0x000000011b1bb824 */ /* 0x100fe200078e0a1f */
[----:B------:R-:W-:Y:S01]  /*24d0*/  ISETP.GE.AND P3, PT, R42, RZ, PT ;  /* 0x000000ff2a00720c */ /* 0x000fe20003f66270 */
[--C-:B------:R-:W-:Y:S01]  /*24e0*/  @!P6 IMAD.IADD R28, R28, 0x1, -R31.reuse ;  /* 0x000000011c1ce824 */ /* 0x100fe200078e0a1f */
[----:B------:R-:W-:Y:S01]  /*24f0*/  ISETP.GE.AND P6, PT, R43, RZ, PT ;  /* 0x000000ff2b00720c */ /* 0x000fe20003fc6270 */
[----:B------:R-:W-:Y:S01]  /*2500*/  @!P4 IMAD.IADD R29, R29, 0x1, -R31 ;  /* 0x000000011d1dc824 */ /* 0x000fe200078e0a1f */
[----:B------:R-:W-:Y:S01]  /*2510*/  ISETP.NE.AND P4, PT, R3, RZ, PT ;  /* 0x000000ff0300720c */ /* 0x000fe20003f85270 */
[----:B------:R-:W-:Y:S01]  /*2520*/  @!P0 IMAD.MOV R24, RZ, RZ, -R24 ;  /* 0x000000ffff188224 */ /* 0x000fe200078e0a18 */
[----:B------:R-:W-:Y:S01]  /*2530*/  LOP3.LUT R3, RZ, R3, RZ, 0x33, !PT ;  /* 0x00000003ff037212 */ /* 0x000fe200078e33ff */
[----:B------:R-:W-:Y:S01]  /*2540*/  @!P5 IMAD.MOV R29, RZ, RZ, -R29 ;  /* 0x000000ffff1dd224 */ /* 0x000fe200078e0a1d */
[----:B------:R-:W-:Y:S01]  /*2550*/  LOP3.LUT R0, R0, 0x40, RZ, 0xc0, !PT ;  /* 0x0000004000007812 */ /* 0x000fe200078ec0ff */
[----:B------:R-:W-:Y:S01]  /*2560*/  @!P1 IMAD.MOV R26, RZ, RZ, -R26 ;  /* 0x000000ffff1a9224 */ /* 0x000fe200078e0a1a */
[C---:B------:R-:W-:Y:S01]  /*2570*/  SEL R4, R3.reuse, R4, !P4 ;  /* 0x0000000403047207 */ /* 0x040fe20006000000 */
[----:B------:R-:W-:Y:S01]  /*2580*/  @!P2 IMAD.MOV R25, RZ, RZ, -R25 ;  /* 0x000000ffff19a224 */ /* 0x000fe200078e0a19 */
[C---:B------:R-:W-:Y:S01]  /*2590*/  SEL R15, R3.reuse, R15, !P4 ;  /* 0x0000000f030f7207 */ /* 0x040fe20006000000 */
[----:B------:R-:W-:Y:S01]  /*25a0*/  @!P3 IMAD.MOV R27, RZ, RZ, -R27 ;  /* 0x000000ffff1bb224 */ /* 0x000fe200078e0a1b */
[C---:B------:R-:W-:Y:S01]  /*25b0*/  SEL R22, R3.reuse, R22, !P4 ;  /* 0x0000001603167207 */ /* 0x040fe20006000000 */
[----:B------:R-:W-:Y:S01]  /*25c0*/  @!P6 IMAD.MOV R28, RZ, RZ, -R28 ;  /* 0x000000ffff1ce224 */ /* 0x000fe200078e0a1c */
[C---:B------:R-:W-:Y:S01]  /*25d0*/  SEL R16, R3.reuse, R16, !P4 ;  /* 0x0000001003107207 */ /* 0x040fe20006000000 */
[----:B------:R-:W-:Y:S01]  /*25e0*/  IMAD R4, R4, UR4, RZ ;  /* 0x0000000404047c24 */ /* 0x000fe2000f8e02ff */
[----:B------:R-:W-:Y:S01]  /*25f0*/  SEL R17, R3, R17, !P4 ;  /* 0x0000001103117207 */ /* 0x000fe20006000000 */
[----:B------:R-:W-:Y:S01]  /*2600*/  IMAD R15, R15, UR4, RZ ;  /* 0x000000040f0f7c24 */ /* 0x000fe2000f8e02ff */
[C---:B------:R-:W-:Y:S01]  /*2610*/  SEL R18, R3.reuse, R18, !P4 ;  /* 0x0000001203127207 */ /* 0x040fe20006000000 */
[----:B------:R-:W-:Y:S01]  /*2620*/  IMAD R220, R22, UR4, RZ ;  /* 0x0000000416dc7c24 */ /* 0x000fe2000f8e02ff */
        /* <DEDUP_REMOVED lines=10> */
[----:B------:R-:W-:Y:S01]  /*26d0*/  SEL R25, R3, R25, !P4 ;  /* 0x0000001903197207 */ /* 0x000fe20006000000 */
[----:B------:R-:W-:Y:S01]  /*26e0*/  IMAD R222, R23, UR4, RZ ;  /* 0x0000000417de7c24 */ /* 0x000fe2000f8e02ff */
[C---:B------:R-:W-:Y:S01]  /*26f0*/  SEL R26, R3.reuse, R26, !P4 ;  /* 0x0000001a031a7207 */ /* 0x040fe20006000000 */
[----:B------:R-:W-:Y:S01]  /*2700*/  IMAD.WIDE R242, R14, 0x2, RZ ;  /* 0x000000020ef27825 */ /* 0x000fe200078e02ff */
[----:B------:R-:W-:-:S02]  /*2710*/  SEL R27, R3, R27, !P4 ;  /* 0x0000001b031b7207 */ /* 0x000fc40006000000 */
[----:B------:R-:W-:Y:S02]  /*2720*/  CS2R R32, SRZ ;  /* 0x0000000000207805 */ /* 0x000fe4000001ff00 */
[C---:B------:R-:W-:Y:S01]  /*2730*/  SEL R28, R3.reuse, R28, !P4 ;  /* 0x0000001c031c7207 */ /* 0x040fe20006000000 */
[----:B------:R-:W-:Y:S01]  /*2740*/  IMAD R12, R12, UR7, RZ ;  /* 0x000000070c0c7c24 */ /* 0x000fe2000f8e02ff */
[----:B------:R-:W-:Y:S01]  /*2750*/  SEL R3, R3, R29, !P4 ;  /* 0x0000001d03037207 */ /* 0x000fe20006000000 */
[----:B------:R-:W-:Y:S01]  /*2760*/  IMAD.WIDE R240, R13, 0x2, RZ ;  /* 0x000000020df07825 */ /* 0x000fe200078e02ff */
[----:B------:R-:W-:Y:S02]  /*2770*/  LEA R29, P2, R4, UR8, 0x1 ;  /* 0x00000008041d7c11 */ /* 0x000fe4000f8408ff */
[----:B------:R-:W-:Y:S02]  /*2780*/  CS2R R34, SRZ ;  /* 0x0000000000227805 */ /* 0x000fe4000001ff00 */
[----:B------:R-:W-:Y:S01]  /*2790*/  LEA R22, P1, R15, UR8, 0x1 ;  /* 0x000000080f167c11 */ /* 0x000fe2000f8208ff */
[----:B------:R-:W-:Y:S01]  /*27a0*/  IMAD R3, R3, UR4, RZ ;  /* 0x0000000403037c24 */ /* 0x000fe2000f8e02ff */
[----:B------:R-:W-:Y:S01]  /*27b0*/  LEA R23, P0, R16, UR8, 0x1 ;  /* 0x0000000810177c11 */ /* 0x000fe2000f8008ff */
[----:B------:R0:W-:Y:S01]  /*27c0*/  STL [R1+0x7f4], R29 ;  /* 0x0007f41d01007387 */ /* 0x0001e20000100800 */
[----:B------:R-:W-:Y:S01]  /*27d0*/  LOP3.LUT R5, R5, 0x7e, RZ, 0xc0, !PT ;  /* 0x0000007e05057812 */ /* 0x000fe200078ec0ff */
[----:B------:R-:W-:Y:S01]  /*27e0*/  IMAD.WIDE R238, R12, 0x2, RZ ;  /* 0x000000020cee7825 */ /* 0x000fe200078e02ff */
[----:B------:R-:W-:Y:S01]  /*27f0*/  CS2R R36, SRZ ;  /* 0x0000000000247805 */ /* 0x000fe2000001ff00 */
[----:B------:R1:W-:Y:S01]  /*2800*/  STL [R1+0x7ec], R22 ;  /* 0x0007ec1601007387 */ /* 0x0003e20000100800 */
[----:B------:R-:W-:Y:S01]  /*2810*/  CS2R R38, SRZ ;  /* 0x0000000000267805 */ /* 0x000fe2000001ff00 */
[----:B------:R-:W-:Y:S01]  /*2820*/  IMAD R0, R0, 0x20, R5 ;  /* 0x0000002000007824 */ /* 0x000fe200078e0205 */
[----:B------:R-:W-:Y:S01]  /*2830*/  LOP3.LUT R5, R5, 0x90, R30, 0x78, !PT ;  /* 0x0000009005057812 */ /* 0x000fe200078e781e */
[----:B------:R2:W-:Y:S01]  /*2840*/  STL [R1+0x7e4], R23 ;  /* 0x0007e41701007387 */ /* 0x0005e20000100800 */
[----:B------:R-:W-:Y:S01]  /*2850*/  IMAD R2, R2, UR7, RZ ;  /* 0x0000000702027c24 */ /* 0x000fe2000f8e02ff */
[----:B0-----:R-:W-:Y:S01]  /*2860*/  LEA R29, P4, R17, UR8, 0x1 ;  /* 0x00000008111d7c11 */ /* 0x001fe2000f8808ff */
[----:B------:R-:W-:Y:S01]  /*2870*/  IMAD R19, R19, UR4, RZ ;  /* 0x0000000413137c24 */ /* 0x000fe2000f8e02ff */
[----:B------:R-:W-:Y:S01]  /*2880*/  LOP3.LUT R11, R0, 0x20, RZ, 0x3c, !PT ;  /* 0x00000020000b7812 */ /* 0x000fe200078e3cff */
[----:B------:R-:W-:Y:S01]  /*2890*/  IMAD R20, R20, UR4, RZ ;  /* 0x0000000414147c24 */ /* 0x000fe2000f8e02ff */
[----:B-1----:R-:W-:Y:S01]  /*28a0*/  LEA R22, P6, R18, UR8, 0x1 ;  /* 0x0000000812167c11 */ /* 0x002fe2000f8c08ff */
[----:B------:R-:W-:Y:S01]  /*28b0*/  STL [R1+0x794], R29 ;  /* 0x0007941d01007387 */ /* 0x000fe20000100800 */
[----:B------:R-:W-:Y:S01]  /*28c0*/  IMAD R21, R21, UR4, RZ ;  /* 0x0000000415157c24 */ /* 0x000fe2000f8e02ff */
[----:B------:R-:W-:Y:S01]  /*28d0*/  LOP3.LUT R11, R0, 0x40, RZ, 0x3c, !PT ;  /* 0x00000040000b7812 */ /* 0x000fe200078e3cff */
[----:B------:R-:W-:Y:S01]  /*28e0*/  IMAD R24, R24, UR4, RZ ;  /* 0x0000000418187c24 */ /* 0x000fe2000f8e02ff */
[----:B------:R0:W-:Y:S01]  /*28f0*/  STL [R1+0x6c0], R22 ;  /* 0x0006c01601007387 */ /* 0x0001e20000100800 */
[----:B------:R-:W-:Y:S01]  /*2900*/  LEA.HI.X.SX32 R252, R18, UR9, 0x1, P6 ;  /* 0x0000000912fc7c11 */ /* 0x000fe2000b0f0eff */
[----:B------:R-:W-:Y:S01]  /*2910*/  IMAD R18, R244, 0xb, RZ ;  /* 0x0000000bf4127824 */ /* 0x000fe200078e02ff */
[----:B--2---:R-:W-:Y:S01]  /*2920*/  LEA R23, P5, R19, UR8, 0x1 ;  /* 0x0000000813177c11 */ /* 0x004fe2000f8a08ff */
[----:B------:R-:W-:Y:S01]  /*2930*/  IMAD R25, R25, UR4, RZ ;  /* 0x0000000419197c24 */ /* 0x000fe2000f8e02ff */
[----:B------:R-:W-:Y:S01]  /*2940*/  LEA R217, P3, R20, UR8, 0x1 ;  /* 0x0000000814d97c11 */ /* 0x000fe2000f8608ff */
[----:B------:R-:W-:Y:S01]  /*2950*/  IMAD R26, R26, UR4, RZ ;  /* 0x000000041a1a7c24 */ /* 0x000fe2000f8e02ff */
[----:B------:R-:W-:Y:S01]  /*2960*/  CS2R R30, SRZ ;  /* 0x00000000001e7805 */ /* 0x000fe2000001ff00 */
[----:B------:R-:W-:Y:S01]  /*2970*/  IMAD R27, R27, UR4, RZ ;  /* 0x000000041b1b7c24 */ /* 0x000fe2000f8e02ff */
[----:B------:R-:W-:Y:S01]  /*2980*/  LEA.HI.X.SX32 R216, R20, UR9, 0x1, P3 ;  /* 0x0000000914d87c11 */ /* 0x000fe200098f0eff */
[----:B------:R-:W-:Y:S01]  /*2990*/  IMAD R20, R244, 0x9, RZ ;  /* 0x00000009f4147824 */ /* 0x000fe200078e02ff */
[----:B0-----:R-:W-:Y:S01]  /*29a0*/  LEA.HI.X.SX32 R22, R4, UR9, 0x1, P2 ;  /* 0x0000000904167c11 */ /* 0x001fe200090f0eff */
[----:B------:R-:W-:Y:S01]  /*29b0*/  IMAD R28, R28, UR4, RZ ;  /* 0x000000041c1c7c24 */ /* 0x000fe2000f8e02ff */
[----:B------:R-:W-:Y:S01]  /*29c0*/  LEA.HI.X.SX32 R4, R15, UR9, 0x1, P1 ;  /* 0x000000090f047c11 */ /* 0x000fe200088f0eff */
[----:B------:R-:W-:Y:S01]  /*29d0*/  UMOV UR4, URZ ;  /* 0x0000003f00047c82 */ /* 0x000fe20008000000 */
[----:B------:R-:W-:Y:S01]  /*29e0*/  LEA.HI.X.SX32 R15, R16, UR9, 0x1, P0 ;  /* 0x00000009100f7c11 */ /* 0x000fe200080f0eff */
[----:B------:R-:W-:Y:S01]  /*29f0*/  STL [R1+0x7f0], R22 ;  /* 0x0007f01601007387 */ /* 0x000fe20000100800 */
[----:B------:R-:W-:-:S02]  /*2a00*/  LEA R221, P1, R220, UR8, 0x1 ;  /* 0x00000008dcdd7c11 */ /* 0x000fc4000f8208ff */
[----:B------:R-:W-:Y:S02]  /*2a10*/  CS2R R40, SRZ ;  /* 0x0000000000287805 */ /* 0x000fe4000001ff00 */
[----:B------:R-:W-:Y:S01]  /*2a20*/  LEA R219, P2, R21, UR8, 0x1 ;  /* 0x0000000815db7c11 */ /* 0x000fe2000f8408ff */
[----:B------:R0:W-:Y:S01]  /*2a30*/  STL [R1+0x7e8], R4 ;  /* 0x0007e80401007387 */ /* 0x0001e20000100800 */
[----:B------:R-:W-:Y:S02]  /*2a40*/  LEA.HI.X.SX32 R220, R220, UR9, 0x1, P1 ;  /* 0x00000009dcdc7c11 */ /* 0x000fe400088f0eff */
[----:B------:R-:W-:Y:S02]  /*2a50*/  CS2R R42, SRZ ;  /* 0x00000000002a7805 */ /* 0x000fe4000001ff00 */
[----:B------:R-:W-:Y:S01]  /*2a60*/  LEA R235, P1, R3, UR8, 0x1 ;  /* 0x0000000803eb7c11 */ /* 0x000fe2000f8208ff */
[----:B------:R1:W-:Y:S01]  /*2a70*/  STL [R1+0x7e0], R15 ;  /* 0x0007e00f01007387 */ /* 0x0003e20000100800 */
[----:B------:R-:W-:Y:S01]  /*2a80*/  LEA.HI.X.SX32 R218, R21, UR9, 0x1, P2 ;  /* 0x0000000915da7c11 */ /* 0x000fe200090f0eff */
[C---:B------:R-:W-:Y:S01]  /*2a90*/  IMAD.SHL.U32 R21, R244.reuse, 0x8, RZ ;  /* 0x00000008f4157824 */ /* 0x040fe200078e00ff */
[----:B------:R-:W-:Y:S01]  /*2aa0*/  LEA.HI.X.SX32 R234, R3, UR9, 0x1, P1 ;  /* 0x0000000903ea7c11 */ /* 0x000fe200088f0eff */
[----:B------:R-:W-:Y:S01]  /*2ab0*/  UMOV UR7, 0xc0000010 ;  /* 0xc000001000077882 */ /* 0x000fe20000000000 */
[----:B------:R-:W2:Y:S01]  /*2ac0*/  LDC R3, c[0x0][0x23c] ;  /* 0x00008f00ff037b82 */ /* 0x000ea20000000800 */
[----:B0-----:R-:W-:Y:S01]  /*2ad0*/  LEA.HI.X.SX32 R4, R17, UR9, 0x1, P4 ;  /* 0x0000000911047c11 */ /* 0x001fe2000a0f0eff */
[C---:B------:R-:W-:Y:S01]  /*2ae0*/  IMAD R17, R244.reuse, 0xc, RZ ;  /* 0x0000000cf4117824 */ /* 0x040fe200078e02ff */
[----:B------:R-:W-:Y:S01]  /*2af0*/  LEA.HI.X.SX32 R22, R19, UR9, 0x1, P5 ;  /* 0x0000000913167c11 */ /* 0x000fe2000a8f0eff */
[----:B------:R-:W-:Y:S01]  /*2b00*/  IMAD R19, R244, 0xa, RZ ;  /* 0x0000000af4137824 */ /* 0x000fe200078e02ff */
[----:B------:R-:W-:Y:S01]  /*2b10*/  LEA R223, P0, R222, UR8, 0x1 ;  /* 0x00000008dedf7c11 */ /* 0x000fe2000f8008ff */
[----:B------:R0:W-:Y:S01]  /*2b20*/  STL [R1+0x6c4], R4 ;  /* 0x0006c40401007387 */ /* 0x0001e20000100800 */
[----:B-1----:R-:W-:Y:S01]  /*2b30*/  IMAD R15, R244, 0xe, RZ ;  /* 0x0000000ef40f7824 */ /* 0x002fe200078e02ff */
[----:B------:R-:W-:-:S02]  /*2b40*/  LEA R225, P4, R24, UR8, 0x1 ;  /* 0x0000000818e17c11 */ /* 0x000fc4000f8808ff */
[----:B------:R-:W-:Y:S01]  /*2b50*/  STL [R1+0x400], RZ ;  /* 0x000400ff01007387 */ /* 0x000fe20000100800 */
[----:B------:R-:W-:Y:S02]  /*2b60*/  LEA R227, P6, R25, UR8, 0x1 ;  /* 0x0000000819e37c11 */ /* 0x000fe4000f8c08ff */
[----:B------:R-:W-:Y:S01]  /*2b70*/  LEA R229, P5, R26, UR8, 0x1 ;  /* 0x000000081ae57c11 */ /* 0x000fe2000f8a08ff */
[----:B------:R-:W-:Y:S01]  /*2b80*/  STL [R1+0x404], RZ ;  /* 0x000404ff01007387 */ /* 0x000fe20000100800 */
[----:B------:R-:W-:Y:S01]  /*2b90*/  LEA R231, P3, R27, UR8, 0x1 ;  /* 0x000000081be77c11 */ /* 0x000fe2000f8608ff */
[----:B0-----:R-:W-:Y:S01]  /*2ba0*/  IMAD.U32 R4, RZ, RZ, UR6 ;  /* 0x00000006ff047e24 */ /* 0x001fe2000f8e00ff */
[----:B------:R-:W-:Y:S01]  /*2bb0*/  LEA R233, P2, R28, UR8, 0x1 ;  /* 0x000000081ce97c11 */ /* 0x000fe2000f8408ff */
[----:B------:R-:W-:Y:S01]  /*2bc0*/  STL [R1+0x408], RZ ;  /* 0x000408ff01007387 */ /* 0x000fe20000100800 */
[----:B------:R-:W-:Y:S01]  /*2bd0*/  UIADD3 UR8, UP0, UR13, 0x80, URZ ;  /* 0x000000800d087890 */ /* 0x000fe2000ff1e03f */
[----:B------:R-:W-:Y:S01]  /*2be0*/  LEA.HI.X.SX32 R222, R222, UR9, 0x1, P0 ;  /* 0x00000009dede7c11 */ /* 0x000fe200080f0eff */
[----:B------:R-:W-:Y:S01]  /*2bf0*/  USGXT.U32 UR6, UR5, 0xe ;  /* 0x0000000e0506789a */ /* 0x000fe20008000000 */
[----:B------:R-:W-:Y:S01]  /*2c00*/  STL [R1+0x40c], RZ ;  /* 0x00040cff01007387 */ /* 0x000fe20000100800 */
[----:B------:R-:W-:Y:S01]  /*2c10*/  LEA.HI.X.SX32 R224, R24, UR9, 0x1, P4 ;  /* 0x0000000918e07c11 */ /* 0x000fe2000a0f0eff */
[----:B--2---:R-:W-:Y:S01]  /*2c20*/  IMAD R16, R236, R3, RZ ;  /* 0x00000003ec107224 */ /* 0x004fe200078e02ff */
[----:B------:R-:W-:Y:S01]  /*2c30*/  LOP3.LUT R236, R0, 0x10, RZ, 0x3c, !PT ;  /* 0x0000001000ec7812 */ /* 0x000fe200078e3cff */
[----:B------:R-:W-:Y:S01]  /*2c40*/  STL [R1+0x410], RZ ;  /* 0x000410ff01007387 */ /* 0x000fe20000100800 */
[----:B------:R-:W-:Y:S01]  /*2c50*/  IMAD R3, R244, 0xf, RZ ;  /* 0x0000000ff4037824 */ /* 0x000fe200078e02ff */
[----:B------:R-:W-:Y:S01]  /*2c60*/  LOP3.LUT R236, R0, 0x30, RZ, 0x3c, !PT ;  /* 0x0000003000ec7812 */ /* 0x000fe200078e3cff */
[----:B------:R-:W-:Y:S01]  /*2c70*/  IMAD R16, R244, 0xd, RZ ;  /* 0x0000000df4107824 */ /* 0x000fe200078e02ff */
[----:B------:R-:W-:Y:S01]  /*2c80*/  STL [R1+0x414], RZ ;  /* 0x000414ff01007387 */ /* 0x000fe20000100800 */
[----:B------:R-:W-:Y:S01]  /*2c90*/  IMAD.WIDE R12, R3, 0x2, R242 ;  /* 0x00000002030c7825 */ /* 0x000fe200078e02f2 */
[----:B------:R-:W-:-:S02]  /*2ca0*/  LOP3.LUT R236, R0, 0x50, RZ, 0x3c, !PT ;  /* 0x0000005000ec7812 */ /* 0x000fc400078e3cff */
[----:B------:R-:W-:Y:S01]  /*2cb0*/  STL [R1+0x418], RZ ;  /* 0x000418ff01007387 */ /* 0x000fe20000100800 */
[----:B------:R-:W-:Y:S02]  /*2cc0*/  LEA.HI.X.SX32 R226, R25, UR9, 0x1, P6 ;  /* 0x0000000919e27c11 */ /* 0x000fe4000b0f0eff */
[----:B------:R-:W-:Y:S02]  /*2cd0*/  CS2R R24, SRZ ;  /* 0x0000000000187805 */ /* 0x000fe4000001ff00 */
[----:B------:R-:W-:Y:S01]  /*2ce0*/  LEA.HI.X.SX32 R228, R26, UR9, 0x1, P5 ;  /* 0x000000091ae47c11 */ /* 0x000fe2000a8f0eff */
[----:B------:R-:W-:Y:S01]  /*2cf0*/  STL [R1+0x41c], RZ ;  /* 0x00041cff01007387 */ /* 0x000fe20000100800 */
[----:B------:R-:W-:Y:S02]  /*2d00*/  LEA.HI.X.SX32 R230, R27, UR9, 0x1, P3 ;  /* 0x000000091be67c11 */ /* 0x000fe400098f0eff */
[----:B------:R-:W-:Y:S02]  /*2d10*/  CS2R R26, SRZ ;  /* 0x00000000001a7805 */ /* 0x000fe4000001ff00 */
[----:B------:R-:W-:Y:S01]  /*2d20*/  LEA.HI.X.SX32 R232, R28, UR9, 0x1, P2 ;  /* 0x000000091ce87c11 */ /* 0x000fe200090f0eff */
[----:B------:R-:W-:Y:S01]  /*2d30*/  STL [R1+0x420], RZ ;  /* 0x000420ff01007387 */ /* 0x000fe20000100800 */
[----:B------:R-:W-:Y:S01]  /*2d40*/  UIADD3.X UR9, UR4, 0x40000040, URZ, UP0, !UPT ;  /* 0x4000004004097890 */ /* 0x000fe200087fe43f */
[----:B------:R-:W-:-:S02]  /*2d50*/  CS2R R28, SRZ ;  /* 0x00000000001c7805 */ /* 0x000fc4000001ff00 */
[----:B------:R-:W-:Y:S01]  /*2d60*/  LOP3.LUT R11, R0, 0x60, RZ, 0x3c, !PT ;  /* 0x00000060000b7812 */ /* 0x000fe200078e3cff */
[----:B------:R-:W-:Y:S01]  /*2d70*/  STL [R1+0x424], RZ ;  /* 0x000424ff01007387 */ /* 0x000fe20000100800 */
[----:B------:R-:W-:Y:S02]  /*2d80*/  UIADD3.64 UR16, UR8, 0x80, URZ ;  /* 0x0000008008107897 */ /* 0x000fe4000fffe03f */
[----:B------:R-:W-:Y:S01]  /*2d90*/  UIADD3.64 UR20, UR8, 0x100, URZ ;  /* 0x0000010008147897 */ /* 0x000fe2000fffe03f */
[----:B------:R-:W-:Y:S01]  /*2da0*/  STL [R1+0x428], RZ ;  /* 0x000428ff01007387 */ /* 0x000fe20000100800 */
[----:B------:R-:W-:Y:S02]  /*2db0*/  UIADD3.64 UR24, UR8, 0x180, URZ ;  /* 0x0000018008187897 */ /* 0x000fe4000fffe03f */
[----:B------:R-:W-:Y:S01]  /*2dc0*/  UIADD3.64 UR28, UR8, 0x200, URZ ;  /* 0x00000200081c7897 */ /* 0x000fe2000fffe03f */
[----:B------:R-:W-:Y:S01]  /*2dd0*/  STL [R1+0x42c], RZ ;  /* 0x00042cff01007387 */ /* 0x000fe20000100800 */
[----:B------:R-:W-:-:S02]  /*2de0*/  UIADD3.64 UR32, UR8, 0x280, URZ ;  /* 0x0000028008207897 */ /* 0x000fc4000fffe03f */
[----:B------:R-:W-:Y:S01]  /*2df0*/  UIADD3.64 UR36, UR8, 0x300, URZ ;  /* 0x0000030008247897 */ /* 0x000fe2000fffe03f */
[----:B------:R-:W-:Y:S04]  /*2e00*/  STL [R1+0x430], RZ ;  /* 0x000430ff01007387 */ /* 0x000fe80000100800 */
        /* <DEDUP_REMOVED lines=243> */
[----:B------:R-:W-:Y:S04]  /*3d40*/  STL [R1], RZ ;  /* 0x000000ff01007387 */ /* 0x000fe80000100800 */
        /* <DEDUP_REMOVED lines=63> */
[----:B------:R0:W-:Y:S04]  /*4140*/  STL [R1+0x7dc], R237 ;  /* 0x0007dced01007387 */ /* 0x0001e80000100800 */
[----:B------:R1:W-:Y:S01]  /*4150*/  STL.64 [R1+0x6b8], R12 ;  /* 0x0006b80c01007387 */ /* 0x0003e20000100a00 */
[----:B0-----:R-:W-:Y:S01]  /*4160*/  IMAD.WIDE R236, R2, 0x2, RZ ;  /* 0x0000000202ec7825 */ /* 0x001fe200078e02ff */
[----:B------:R-:W-:-:S03]  /*4170*/  LOP3.LUT R2, R0, 0x70, RZ, 0x3c, !PT ;  /* 0x0000007000027812 */ /* 0x000fc600078e3cff */
[----:B-1----:R-:W-:-:S05]  /*4180*/  IMAD.WIDE R12, R3, 0x2, R240 ;  /* 0x00000002030c7825 */ /* 0x002fca00078e02f0 */
[----:B------:R0:W-:Y:S02]  /*4190*/  STL.64 [R1+0x6b0], R12 ;  /* 0x0006b00c01007387 */ /* 0x0001e40000100a00 */
[----:B0-----:R-:W-:-:S04]  /*41a0*/  IMAD.WIDE R12, R3, 0x2, R238 ;  /* 0x00000002030c7825 */ /* 0x001fc800078e02ee */
[----:B------:R-:W-:Y:S01]  /*41b0*/  IMAD.WIDE R2, R3, 0x2, R236 ;  /* 0x0000000203027825 */ /* 0x000fe200078e02ec */
[----:B------:R0:W-:Y:S04]  /*41c0*/  STL.64 [R1+0x6a8], R12 ;  /* 0x0006a80c01007387 */ /* 0x0001e80000100a00 */
[----:B------:R1:W-:Y:S01]  /*41d0*/  STL.64 [R1+0x6a0], R2 ;  /* 0x0006a00201007387 */ /* 0x0003e20000100a00 */
[----:B0-----:R-:W-:-:S04]  /*41e0*/  IMAD.WIDE R12, R15, 0x2, R242 ;  /* 0x000000020f0c7825 */ /* 0x001fc800078e02f2 */
[C---:B-1----:R-:W-:Y:S01]  /*41f0*/  IMAD.WIDE R2, R15.reuse, 0x2, R240 ;  /* 0x000000020f027825 */ /* 0x042fe200078e02f0 */
[----:B------:R0:W-:Y:S04]  /*4200*/  STL.64 [R1+0x698], R12 ;  /* 0x0006980c01007387 */ /* 0x0001e80000100a00 */
[----:B------:R1:W-:Y:S01]  /*4210*/  STL.64 [R1+0x690], R2 ;  /* 0x0006900201007387 */ /* 0x0003e20000100a00 */
[----:B0-----:R-:W-:-:S04]  /*4220*/  IMAD.WIDE R12, R15, 0x2, R238 ;  /* 0x000000020f0c7825 */ /* 0x001fc800078e02ee */
[----:B-1----:R-:W-:Y:S01]  /*4230*/  IMAD.WIDE R2, R15, 0x2, R236 ;  /* 0x000000020f027825 */ /* 0x002fe200078e02ec */
[----:B------:R0:W-:Y:S03]  /*4240*/  STL.64 [R1+0x688], R12 ;  /* 0x0006880c01007387 */ /* 0x0001e60000100a00 */
[C---:B------:R-:W-:Y:S01]  /*4250*/  IMAD.WIDE R14, R16.reuse, 0x2, R242 ;  /* 0x00000002100e7825 */ /* 0x040fe200078e02f2 */
[----:B------:R1:W-:Y:S04]  /*4260*/  STL.64 [R1+0x680], R2 ;  /* 0x0006800201007387 */ /* 0x0003e80000100a00 */
[----:B------:R2:W-:Y:S01]  /*4270*/  STL.64 [R1+0x678], R14 ;  /* 0x0006780e01007387 */ /* 0x0005e20000100a00 */
[----:B0-----:R-:W-:-:S04]  /*4280*/  IMAD.WIDE R12, R16, 0x2, R240 ;  /* 0x00000002100c7825 */ /* 0x001fc800078e02f0 */
[C---:B-1----:R-:W-:Y:S01]  /*4290*/  IMAD.WIDE R2, R16.reuse, 0x2, R238 ;  /* 0x0000000210027825 */ /* 0x042fe200078e02ee */
[----:B------:R0:W-:Y:S03]  /*42a0*/  STL.64 [R1+0x670], R12 ;  /* 0x0006700c01007387 */ /* 0x0001e60000100a00 */
[----:B--2---:R-:W-:Y:S01]  /*42b0*/  IMAD.WIDE R14, R16, 0x2, R236 ;  /* 0x00000002100e7825 */ /* 0x004fe200078e02ec */
[----:B------:R1:W-:Y:S04]  /*42c0*/  STL.64 [R1+0x668], R2 ;  /* 0x0006680201007387 */ /* 0x0003e80000100a00 */
[----:B------:R2:W-:Y:S01]  /*42d0*/  STL.64 [R1+0x660], R14 ;  /* 0x0006600e01007387 */ /* 0x0005e20000100a00 */
[----:B0-----:R-:W-:-:S04]  /*42e0*/  IMAD.WIDE R12, R17, 0x2, R242 ;  /* 0x00000002110c7825 */ /* 0x001fc800078e02f2 */
[C---:B-1----:R-:W-:Y:S01]  /*42f0*/  IMAD.WIDE R2, R17.reuse, 0x2, R240 ;  /* 0x0000000211027825 */ /* 0x042fe200078e02f0 */
[----:B------:R0:W-:Y:S03]  /*4300*/  STL.64 [R1+0x658], R12 ;  /* 0x0006580c01007387 */ /* 0x0001e60000100a00 */
[C---:B--2---:R-:W-:Y:S01]  /*4310*/  IMAD.WIDE R14, R17.reuse, 0x2, R238 ;  /* 0x00000002110e7825 */ /* 0x044fe200078e02ee */
        /* <DEDUP_REMOVED lines=9> */
[----:B-1----:R-:W-:Y:S01]  /*43b0*/  IMAD.WIDE R2, R18, 0x2, R236 ;  /* 0x0000000212027825 */ /* 0x002fe200078e02ec */
[----:B------:R0:W-:Y:S03]  /*43c0*/  STL.64 [R1+0x628], R12 ;  /* 0x0006280c01007387 */ /* 0x0001e60000100a00 */
[C---:B--2---:R-:W-:Y:S01]  /*43d0*/  IMAD.WIDE R14, R19.reuse, 0x2, R242 ;  /* 0x00000002130e7825 */ /* 0x044fe200078e02f2 */
        /* <DEDUP_REMOVED lines=47> */
[----:B--2---:R-:W-:Y:S01]  /*46d0*/  IMAD.WIDE R14, R248, 0x2, R242 ;  /* 0x00000002f80e7825 */ /* 0x004fe200078e02f2 */
[----:B------:R1:W-:Y:S03]  /*46e0*/  STL.64 [R1+0x560], R2 ;  /* 0x0005600201007387 */ /* 0x0003e60000100a00 */
[----:B------:R-:W-:Y:S01]  /*46f0*/  IMAD.WIDE R246, R244, 0x2, R238 ;  /* 0x00000002f4f67825 */ /* 0x000fe200078e02ee */
[----:B------:R2:W-:Y:S03]  /*4700*/  STL.64 [R1+0x558], R14 ;  /* 0x0005580e01007387 */ /* 0x0005e60000100a00 */
        /* <DEDUP_REMOVED lines=15> */
[--C-:B--2---:R-:W-:Y:S01]  /*4800*/  IMAD.WIDE R14, R250, 0x2, R240.reuse ;  /* 0x00000002fa0e7825 */ /* 0x104fe200078e02f0 */
[----:B------:R1:W-:Y:S03]  /*4810*/  STL.64 [R1+0x518], R2 ;  /* 0x0005180201007387 */ /* 0x0003e60000100a00 */
[----:B------:R-:W-:Y:S01]  /*4820*/  IMAD.WIDE R248, R244, 0x2, R240 ;  /* 0x00000002f4f87825 */ /* 0x000fe200078e02f0 */
[----:B------:R-:W-:Y:S03]  /*4830*/  STL.64 [R1+0x510], R14 ;  /* 0x0005100e01007387 */ /* 0x000fe60000100a00 */
[----:B0-----:R-:W-:-:S04]  /*4840*/  IMAD.WIDE R12, R250, 0x2, R238 ;  /* 0x00000002fa0c7825 */ /* 0x001fc800078e02ee */
[----:B-1----:R-:W-:Y:S01]  /*4850*/  IMAD.WIDE R2, R250, 0x2, R236 ;  /* 0x00000002fa027825 */ /* 0x002fe200078e02ec */
[----:B------:R-:W-:Y:S03]  /*4860*/  STL.64 [R1+0x508], R12 ;  /* 0x0005080c01007387 */ /* 0x000fe60000100a00 */
[C---:B------:R-:W-:Y:S01]  /*4870*/  IMAD.WIDE R250, R244.reuse, 0x2, R242 ;  /* 0x00000002f4fa7825 */ /* 0x040fe200078e02f2 */
[----:B------:R0:W-:Y:S03]  /*4880*/  STL.64 [R1+0x500], R2 ;  /* 0x0005000201007387 */ /* 0x0001e60000100a00 */
[----:B------:R-:W-:-:S04]  /*4890*/  IMAD.WIDE R244, R244, 0x2, R236 ;  /* 0x00000002f4f47825 */ /* 0x000fc800078e02ec */
[----:B0-----:R-:W-:Y:S02]  /*48a0*/  IMAD.U32 R2, RZ, RZ, UR10 ;  /* 0x0000000aff027e24 */ /* 0x001fe4000f8e00ff */
[----:B------:R-:W-:-:S07]  /*48b0*/  IMAD.U32 R3, RZ, RZ, UR11 ;  /* 0x0000000bff037e24 */ /* 0x000fce000f8e00ff */
.L_x_1:
[----:B-----5:R-:W-:Y:S04]  /*48c0*/  STL [R1+0xd24], R7 ;  /* 0x000d240701007387 */ /* 0x020fe80000100800 */
[----:B------:R-:W-:Y:S04]  /*48d0*/  STL [R1+0xd20], R6 ;  /* 0x000d200601007387 */ /* 0x000fe80000100800 */
[----:B------:R-:W-:Y:S04]  /*48e0*/  STL.64 [R1+0xb18], R214 ;  /* 0x000b18d601007387 */ /* 0x000fe80000100a00 */
[----:B------:R-:W-:Y:S04]  /*48f0*/  STL.64 [R1+0xb10], R212 ;  /* 0x000b10d401007387 */ /* 0x000fe80000100a00 */
[----:B------:R-:W-:Y:S04]  /*4900*/  STL.64 [R1+0xb08], R210 ;  /* 0x000b08d201007387 */ /* 0x000fe80000100a00 */
[----:B------:R0:W-:Y:S04]  /*4910*/  STL.64 [R1+0xb00], R208 ;  /* 0x000b00d001007387 */ /* 0x0001e80000100a00 */
[----:B0-----:R-:W2:Y:S04]  /*4920*/  LDL.64 R208, [R1+0x520] ;  /* 0x0005200001d07983 */ /* 0x001ea80000100a00 */
[----:B------:R0:W-:Y:S04]  /*4930*/  STL.64 [R1+0xaf8], R206 ;  /* 0x000af8ce01007387 */ /* 0x0001e80000100a00 */
[----:B0-----:R-:W3:Y:S04]  /*4940*/  LDL.64 R206, [R1+0x528] ;  /* 0x0005280001ce7983 */ /* 0x001ee80000100a00 */
[----:B------:R0:W-:Y:S04]  /*4950*/  STL.64 [R1+0xaf0], R204 ;  /* 0x000af0cc01007387 */ /* 0x0001e80000100a00 */
[----:B0-----:R-:W4:Y:S04]  /*4960*/  LDL.64 R204, [R1+0x530] ;  /* 0x0005300001cc7983 */ /* 0x001f280000100a00 */
[----:B------:R0:W-:Y:S04]  /*4970*/  STL.64 [R1+0xae8], R202 ;  /* 0x000ae8ca01007387 */ /* 0x0001e80000100a00 */
[----:B0-----:R-:W2:Y:S04]  /*4980*/  LDL.64 R202, [R1+0x518] ;  /* 0x0005180001ca7983 */ /* 0x001ea80000100a00 */
[----:B------:R0:W-:Y:S04]  /*4990*/  STL.64 [R1+0xae0], R200 ;  /* 0x000ae0c801007387 */ /* 0x0001e80000100a00 */
[----:B0-----:R-:W3:Y:S04]  /*49a0*/  LDL.64 R200, [R1+0x500] ;  /* 0x0005000001c87983 */ /* 0x001ee80000100a00 */
[----:B------:R0:W-:Y:S04]  /*49b0*/  STL.64 [R1+0xad8], R198 ;  /* 0x000ad8c601007387 */ /* 0x0001e80000100a00 */
[----:B0-----:R-:W4:Y:S04]  /*49c0*/  LDL.64 R198, [R1+0x508] ;  /* 0x0005080001c67983 */ /* 0x001f280000100a00 */
[----:B------:R0:W-:Y:S04]  /*49d0*/  STL.64 [R1+0xad0], R196 ;  /* 0x000ad0c401007387 */ /* 0x0001e80000100a00 */
[----:B0-----:R-:W2:Y:S01]  /*49e0*/  LDL.64 R196, [R1+0x510] ;  /* 0x0005100001c47983 */ /* 0x001ea20000100a00 */
[----:B------:R-:W-:-:S02]  /*49f0*/  ISETP.GT.AND P2, PT, R4, RZ, PT ;  /* 0x000000ff0400720c */ /* 0x000fc40003f44270 */
[-C--:B------:R-:W-:Y:S01]  /*4a00*/  IADD3 R12, P0, R240, R2.reuse, RZ ;  /* 0x00000002f00c7210 */ /* 0x080fe20007f1e0ff */
[----:B------:R-:W-:Y:S01]  /*4a10*/  STL.64 [R1+0xac8], R194 ;  /* 0x000ac8c201007387 */ /* 0x000fe20000100a00 */
[----:B------:R-:W-:Y:S02]  /*4a20*/  PRMT R20, RZ, 0x7610, R20 ;  /* 0x00007610ff147816 */ /* 0x000fe40000000014 */
[----:B------:R-:W-:Y:S01]  /*4a30*/  IADD3 R14, P1, R238, R2, RZ ;  /* 0x00000002ee0e7210 */ /* 0x000fe20007f3e0ff */
[----:B------:R-:W-:Y:S01]  /*4a40*/  STL.64 [R1+0xac0], R192 ;  /* 0x000ac0c001007387 */ /* 0x000fe20000100a00 */
[----:B------:R-:W-:Y:S01]  /*4a50*/  IMAD.X R13, R241, 0x1, R3, P0 ;  /* 0x00000001f10d7824 */ /* 0x000fe200000e0603 */
[----:B------:R-:W-:Y:S02]  /*4a60*/  PRMT R19, RZ, 0x7610, R19 ;  /* 0x00007610ff137816 */ /* 0x000fe40000000013 */
[----:B------:R-:W-:Y:S01]  /*4a70*/  STL.64 [R1+0xab8], R190 ;  /* 0x000ab8be01007387 */ /* 0x000fe20000100a00 */
[----:B------:R-:W-:-:S03]  /*4a80*/  IMAD.X R15, R239, 0x1, R3, P1 ;  /* 0x00000001ef0f7824 */ /* 0x000fc600008e0603 */
[----:B------:R-:W-:Y:S04]  /*4a90*/  STL.64 [R1+0xab0], R188 ;  /* 0x000ab0bc01007387 */ /* 0x000fe80000100a00 */
        /* <DEDUP_REMOVED lines=48> */
[----:B------:R0:W-:Y:S04]  /*4da0*/  STL.64 [R1+0x928], R90 ;  /* 0x0009285a01007387 */ /* 0x0001e80000100a00 */
[----:B------:R1:W-:Y:S04]  /*4db0*/  STL.64 [R1+0x920], R88 ;  /* 0x0009205801007387 */ /* 0x0003e80000100a00 */
[----:B------:R-:W-:Y:S04]  /*4dc0*/  STL.64 [R1+0x918], R86 ;  /* 0x0009185601007387 */ /* 0x000fe80000100a00 */
[----:B------:R-:W-:Y:S04]  /*4dd0*/  STL.64 [R1+0x910], R84 ;  /* 0x0009105401007387 */ /* 0x000fe80000100a00 */
[----:B------:R4:W-:Y:S04]  /*4de0*/  STL.64 [R1+0x908], R82 ;  /* 0x0009085201007387 */ /* 0x0009e80000100a00 */
[----:B------:R3:W-:Y:S04]  /*4df0*/  STL.64 [R1+0x900], R80 ;  /* 0x0009005001007387 */ /* 0x0007e80000100a00 */
[----:B------:R-:W-:Y:S04]  /*4e00*/  STL.64 [R1+0x8f8], R78 ;  /* 0x0008f84e01007387 */ /* 0x000fe80000100a00 */
[----:B------:R-:W-:Y:S04]  /*4e10*/  STL.64 [R1+0x8f0], R76 ;  /* 0x0008f04c01007387 */ /* 0x000fe80000100a00 */
[----:B------:R3:W-:Y:S04]  /*4e20*/  STL.64 [R1+0x8e8], R74 ;  /* 0x0008e84a01007387 */ /* 0x0007e80000100a00 */
        /* <DEDUP_REMOVED lines=18> */
[----:B------:R3:W-:Y:S04]  /*4f50*/  STL.64 [R1+0x850], R36 ;  /* 0x0008502401007387 */ /* 0x0007e80000100a00 */
[----:B------:R-:W-:Y:S04]  /*4f60*/  STL.64 [R1+0x848], R34 ;  /* 0x0008482201007387 */ /* 0x000fe80000100a00 */
[----:B------:R-:W-:Y:S04]  /*4f70*/  STL.64 [R1+0x840], R32 ;  /* 0x0008402001007387 */ /* 0x000fe80000100a00 */
[----:B------:R-:W-:Y:S04]  /*4f80*/  STL.64 [R1+0x838], R30 ;  /* 0x0008381e01007387 */ /* 0x000fe80000100a00 */
[----:B------:R-:W-:Y:S04]  /*4f90*/  STL.64 [R1+0x830], R28 ;  /* 0x0008301c01007387 */ /* 0x000fe80000100a00 */
[----:B------:R-:W-:Y:S04]  /*4fa0*/  STL.64 [R1+0x828], R26 ;  /* 0x0008281a01007387 */ /* 0x000fe80000100a00 */
[----:B------:R-:W-:Y:S04]  /*4fb0*/  STL.64 [R1+0x820], R24 ;  /* 0x0008201801007387 */ /* 0x000fe80000100a00 */
[----:B0-----:R-:W3:Y:S04]  /*4fc0*/  LDL.64 R90, [R1+0x538] ;  /* 0x00053800015a7983 */ /* 0x001ee80000100a00 */
[----:B-1----:R-:W3:Y:S01]  /*4fd0*/  LDL.64 R88, [R1+0x548] ;  /* 0x0005480001587983 */ /* 0x002ee20000100a00 */
[----:B------:R-:W-:-:S03]  /*4fe0*/  IADD3 R16, P1, R236, R2, RZ ;  /* 0x00000002ec107210 */ /* 0x000fc60007f3e0ff */
[----:B------:R0:W3:Y:S01]  /*4ff0*/  @P2 LDG.E.U16 R20, desc[UR14][R12.64] ;  /* 0x0000000e0c142981 */ /* 0x0000e2000c1e1500 */
[----:B------:R-:W-:Y:S01]  /*5000*/  PRMT R18, RZ, 0x7610, R18 ;  /* 0x00007610ff127816 */ /* 0x000fe20000000012 */
[----:B------:R-:W-:Y:S01]  /*5010*/  IMAD.X R17, R237, 0x1, R3, P1 ;  /* 0x00000001ed117824 */ /* 0x000fe200008e0603 */
[----:B------:R-:W-:Y:S01]  /*5020*/  PRMT R21, RZ, 0x7610, R21 ;  /* 0x00007610ff157816 */ /* 0x000fe20000000015 */
[----:B------:R1:W3:Y:S01]  /*5030*/  @P2 LDG.E.U16 R19, desc[UR14][R14.64] ;  /* 0x0000000e0e132981 */ /* 0x0002e2000c1e1500 */
[----:B------:R-:W-:-:S03]  /*5040*/  ISETP.GT.AND P1, PT, R4, 0x1, PT ;  /* 0x000000010400780c */ /* 0x000fc60003f24270 */
[----:B------:R4:W3:Y:S01]  /*5050*/  @P2 LDG.E.U16 R18, desc[UR14][R16.64] ;  /* 0x0000000e10122981 */ /* 0x0008e2000c1e1500 */
[----:B0-----:R-:W-:-:S03]  /*5060*/  IADD3 R12, P0, R242, R2, RZ ;  /* 0x00000002f20c7210 */ /* 0x001fc60007f1e0ff */
[----:B------:R-:W3:Y:S02]  /*5070*/  LDL.64 R98, [R1+0x550] ;  /* 0x0005500001627983 */ /* 0x000ee40000100a00 */
[--C-:B------:R-:W-:Y:S01]  /*5080*/  IMAD.X R13, R243, 0x1, R3.reuse, P0 ;  /* 0x00000001f30d7824 */ /* 0x100fe200000e0603 */
[-C--:B-1----:R-:W-:Y:S01]  /*5090*/  IADD3 R14, P0, R248, R2.reuse, RZ ;  /* 0x00000002f80e7210 */ /* 0x082fe20007f1e0ff */
[----:B------:R-:W3:Y:S04]  /*50a0*/  LDL.64 R96, [R1+0x540] ;  /* 0x0005400001607983 */ /* 0x000ee80000100a00 */
[----:B------:R0:W3:Y:S01]  /*50b0*/  @P2 LDG.E.U16 R21, desc[UR14][R12.64] ;  /* 0x0000000e0c152981 */ /* 0x0000e2000c1e1500 */
[----:B------:R-:W-:Y:S01]  /*50c0*/  IMAD.X R15, R249, 0x1, R3, P0 ;  /* 0x00000001f90f7824 */ /* 0x000fe200000e0603 */
[----:B----4-:R-:W-:-:S02]  /*50d0*/  IADD3 R16, P0, R244, R2, RZ ;  /* 0x00000002f4107210 */ /* 0x010fc40007f1e0ff */
[----:B------:R-:W-:Y:S01]  /*50e0*/  PRMT R213, RZ, 0x7610, R213 ;  /* 0x00007610ffd57816 */ /* 0x000fe200000000d5 */
[----:B------:R-:W4:Y:S01]  /*50f0*/  LDL.64 R94, [R1+0x558] ;  /* 0x00055800015e7983 */ /* 0x000f220000100a00 */
[----:B------:R-:W-:Y:S02]  /*5100*/  PRMT R212, RZ, 0x7610, R212 ;  /* 0x00007610ffd47816 */ /* 0x000fe400000000d4 */
[----:B------:R-:W-:Y:S01]  /*5110*/  PRMT R211, RZ, 0x7610, R211 ;  /* 0x00007610ffd37816 */ /* 0x000fe200000000d3 */
[----:B------:R-:W4:Y:S01]  /*5120*/  LDL.64 R92, [R1+0x570] ;  /* 0x00057000015c7983 */ /* 0x000f220000100a00 */
[-C--:B0-----:R-:W-:Y:S01]  /*5130*/  IADD3 R12, P2, R246, R2.reuse, RZ ;  /* 0x00000002f60c7210 */ /* 0x081fe20007f5e0ff */
[--C-:B------:R-:W-:Y:S01]  /*5140*/  IMAD.X R17, R245, 0x1, R3.reuse, P0 ;  /* 0x00000001f5117824 */ /* 0x100fe200000e0603 */
[----:B------:R-:W-:Y:S01]  /*5150*/  ISETP.GT.AND P0, PT, R4, 0x2, PT ;  /* 0x000000020400780c */ /* 0x000fe20003f04270 */
[----:B------:R0:W4:Y:S02]  /*5160*/  @P1 LDG.E.U16 R213, desc[UR14][R14.64] ;  /* 0x0000000e0ed51981 */ /* 0x000124000c1e1500 */
[----:B------:R-:W-:Y:S01]  /*5170*/  IMAD.X R13, R247, 0x1, R3, P2 ;  /* 0x00000001f70d7824 */ /* 0x000fe200010e0603 */
[----:B------:R-:W-:Y:S01]  /*5180*/  PRMT R214, RZ, 0x7610, R214 ;  /* 0x00007610ffd67816 */ /* 0x000fe200000000d6 */
[----:B------:R-:W4:Y:S04]  /*5190*/  @P1 LDG.E.U16 R211, desc[UR14][R16.64] ;  /* 0x0000000e10d31981 */ /* 0x000f28000c1e1500 */
[----:B------:R2:W4:Y:S01]  /*51a0*/  @P1 LDG.E.U16 R212, desc[UR14][R12.64] ;  /* 0x0000000e0cd41981 */ /* 0x000522000c1e1500 */
[----:B0-----:R-:W-:-:S02]  /*51b0*/  IADD3 R14, P3, R250, R2, RZ ;  /* 0x00000002fa0e7210 */ /* 0x001fc40007f7e0ff */
[----:B------:R-:W-:Y:S01]  /*51c0*/  PRMT R215, RZ, 0x7610, R215 ;  /* 0x00007610ffd77816 */ /* 0x000fe200000000d7 */
[----:B------:R-:W4:Y:S01]  /*51d0*/  LDL.64 R100, [R1+0x568] ;  /* 0x0005680001647983 */ /* 0x000f220000100a00 */
[----:B--2---:R-:W-:Y:S01]  /*51e0*/  IADD3 R12, P2, R196, R2, RZ ;  /* 0x00000002c40c7210 */ /* 0x004fe20007f5e0ff */
[----:B------:R-:W-:-:S04]  /*51f0*/  IMAD.X R15, R251, 0x1, R3, P3 ;  /* 0x00000001fb0f7824 */ /* 0x000fc800018e0603 */
[----:B------:R-:W-:Y:S01]  /*5200*/  IMAD.X R13, R197, 0x1, R3, P2 ;  /* 0x00000001c50d7824 */ /* 0x000fe200010e0603 */
[----:B------:R0:W2:Y:S01]  /*5210*/  @P1 LDG.E.U16 R214, desc[UR14][R14.64] ;  /* 0x0000000e0ed61981 */ /* 0x0000a2000c1e1500 */
[----:B------:R-:W-:-:S03]  /*5220*/  IADD3 R16, P3, R198, R2, RZ ;  /* 0x00000002c6107210 */ /* 0x000fc60007f7e0ff */
[----:B------:R3:W2:Y:S01]  /*5230*/  @P0 LDG.E.U16 R215, desc[UR14][R12.64] ;  /* 0x0000000e0cd70981 */ /* 0x0006a2000c1e1500 */
[----:B------:R-:W-:Y:S02]  /*5240*/  PRMT R82, RZ, 0x7610, R82 ;  /* 0x00007610ff527816 */ /* 0x000fe40000000052 */
[-C--:B0-----:R-:W-:Y:S02]  /*5250*/  IADD3 R14, P2, R202, R2.reuse, RZ ;  /* 0x00000002ca0e7210 */ /* 0x081fe40007f5e0ff */
[----:B---3--:R-:W-:Y:S01]  /*5260*/  IADD3 R12, P1, R200, R2, RZ ;  /* 0x00000002c80c7210 */ /* 0x008fe20007f3e0ff */
[----:B------:R-:W-:Y:S01]  /*5270*/  IMAD.X R17, R199, 0x1, R3, P3 ;  /* 0x00000001c7117824 */ /* 0x000fe200018e0603 */
[----:B------:R-:W-:Y:S01]  /*5280*/  PRMT R83, RZ, 0x7610, R83 ;  /* 0x00007610ff537816 */ /* 0x000fe20000000053 */
[----:B------:R-:W-:Y:S01]  /*5290*/  IMAD.X R15, R203, 0x1, R3, P2 ;  /* 0x00000001cb0f7824 */ /* 0x000fe200010e0603 */
[----:B------:R-:W-:Y:S01]  /*52a0*/  PRMT R81, RZ, 0x7610, R81 ;  /* 0x00007610ff517816 */ /* 0x000fe20000000051 */
[----:B------:R-:W-:Y:S01]  /*52b0*/  IMAD.X R13, R201, 0x1, R3, P1 ;  /* 0x00000001c90d7824 */ /* 0x000fe200008e0603 */
[----:B------:R-:W-:Y:S01]  /*52c0*/  ISETP.GT.AND P1, PT, R4, 0x3, PT ;  /* 0x000000030400780c */ /* 0x000fe20003f24270 */
[----:B------:R-:W3:Y:S04]  /*52d0*/  @P0 LDG.E.U16 R82, desc[UR14][R16.64] ;  /* 0x0000000e10520981 */ /* 0x000ee8000c1e1500 */
[----:B------:R-:W3:Y:S04]  /*52e0*/  @P0 LDG.E.U16 R83, desc[UR14][R12.64] ;  /* 0x0000000e0c530981 */ /* 0x000ee8000c1e1500 */
[----:B------:R0:W3:Y:S01]  /*52f0*/  @P0 LDG.E.U16 R81, desc[UR14][R14.64] ;  /* 0x0000000e0e510981 */ /* 0x0000e2000c1e1500 */
[----:B------:R-:W-:-:S02]  /*5300*/  PRMT R75, RZ, 0x7610, R75 ;  /* 0x00007610ff4b7816 */ /* 0x000fc4000000004b */
[----:B0-----:R-:W-:-:S05]  /*5310*/  IADD3 R14, P0, R206, R2, RZ ;  /* 0x00000002ce0e7210 */ /* 0x001fca0007f1e0ff */
[----:B------:R-:W-:-:S05]  /*5320*/  IMAD.X R15, R207, 0x1, R3, P0 ;  /* 0x00000001cf0f7824 */ /* 0x000fca00000e0603 */
[----:B------:R0:W3:Y:S01]  /*5330*/  @P1 LDG.E.U16 R75, desc[UR14][R14.64] ;  /* 0x0000000e0e4b1981 */ /* 0x0000e2000c1e1500 */
[----:B------:R-:W-:-:S05]  /*5340*/  IADD3 R12, P2, R204, R2, RZ ;  /* 0x00000002cc0c7210 */ /* 0x000fca0007f5e0ff */
[----:B------:R-:W-:Y:S01]  /*5350*/  IMAD.X R13, R205, 0x1, R3, P2 ;  /* 0x00000001cd0d7824 */ /* 0x000fe200010e0603 */
[----:B------:R-:W-:Y:S02]  /*5360*/  IADD3 R16, P2, R208, R2, RZ ;  /* 0x00000002d0107210 */ /* 0x000fe40007f5e0ff */
[----:B------:R-:W-:-:S03]  /*5370*/  PRMT R76, RZ, 0x7610, R76 ;  /* 0x00007610ff4c7816 */ /* 0x000fc6000000004c */
[----:B------:R-:W-:-:S05]  /*5380*/  IMAD.X R17, R209, 0x1, R3, P2 ;  /* 0x00000001d1117824 */ /* 0x000fca00010e0603 */
[----:B------:R1:W3:Y:S01]  /*5390*/  @P1 LDG.E.U16 R76, desc[UR14][R16.64] ;  /* 0x0000000e104c1981 */ /* 0x0002e2000c1e1500 */
[----:B0-----:R-:W-:-:S05]  /*53a0*/  IADD3 R14, P3, R90, R2, RZ ;  /* 0x000000025a0e7210 */ /* 0x001fca0007f7e0ff */
[----:B------:R-:W-:Y:S02]  /*53b0*/  IMAD.X R15, R91, 0x1, R3, P3 ;  /* 0x000000015b0f7824 */ /* 0x000fe400018e0603 */
[----:B------:R-:W2:Y:S01]  /*53c0*/  LDL.64 R90, [R1+0x560] ;  /* 0x00056000015a7983 */ /* 0x000ea20000100a00 */
[----:B-1----:R-:W-:-:S05]  /*53d0*/  IADD3 R16, P3, R88, R2, RZ ;  /* 0x0000000258107210 */ /* 0x002fca0007f7e0ff */
[----:B------:R-:W-:Y:S02]  /*53e0*/  IMAD.X R17, R89, 0x1, R3, P3 ;  /* 0x0000000159117824 */ /* 0x000fe400018e0603 */
[----:B------:R-:W3:Y:S01]  /*53f0*/  LDL.64 R88, [R1+0x578] ;  /* 0x0005780001587983 */ /* 0x000ee20000100a00 */
[----:B------:R-:W-:Y:S02]  /*5400*/  PRMT R74, RZ, 0x7610, R74 ;  /* 0x00007610ff4a7816 */ /* 0x000fe4000000004a */
[----:B------:R-:W-:-:S04]  /*5410*/  ISETP.GT.AND P0, PT, R4, 0x4, PT ;  /* 0x000000040400780c */ /* 0x000fc80003f04270 */
[----:B------:R0:W3:Y:S01]  /*5420*/  @P1 LDG.E.U16 R74, desc[UR14][R12.64] ;  /* 0x0000000e0c4a1981 */ /* 0x0000e2000c1e1500 */
[----:B------:R-:W-:Y:S02]  /*5430*/  PRMT R66, RZ, 0x7610, R66 ;  /* 0x00007610ff427816 */ /* 0x000fe40000000042 */
[----:B0-----:R-:W-:-:S05]  /*5440*/  IADD3 R12, P2, R98, R2, RZ ;  /* 0x00000002620c7210 */ /* 0x001fca0007f5e0ff */
[----:B------:R-:W-:Y:S02]  /*5450*/  IMAD.X R13, R99, 0x1, R3, P2 ;  /* 0x00000001630d7824 */ /* 0x000fe400010e0603 */
[----:B------:R-:W3:Y:S04]  /*5460*/  LDL.64 R98, [R1+0x590] ;  /* 0x0005900001627983 */ /* 0x000ee80000100a00 */
[----:B------:R0:W3:Y:S01]  /*5470*/  @P0 LDG.E.U16 R66, desc[UR14][R12.64] ;  /* 0x0000000e0c420981 */ /* 0x0000e2000c1e1500 */
[----:B------:R-:W-:-:S06]  /*5480*/  PRMT R73, RZ, 0x7610, R73 ;  /* 0x00007610ff497816 */ /* 0x000fcc0000000049 */
[----:B------:R4:W3:Y:S01]  /*5490*/  @P1 LDG.E.U16 R73, desc[UR14][R14.64] ;  /* 0x0000000e0e491981 */ /* 0x0008e2000c1e1500 */
[----:B0-----:R-:W-:-:S05]  /*54a0*/  IADD3 R12, P2, R96, R2, RZ ;  /* 0x00000002600c7210 */ /* 0x001fca0007f5e0ff */
[----:B------:R-:W-:Y:S02]  /*54b0*/  IMAD.X R13, R97, 0x1, R3, P2 ;  /* 0x00000001610d7824 */ /* 0x000fe400010e0603 */
[----:B------:R-:W3:Y:S01]  /*54c0*/  LDL.64 R96, [R1+0x588] ;  /* 0x0005880001607983 */ /* 0x000ee20000100a00 */
[----:B----4-:R-:W-:Y:S02]  /*54d0*/  IADD3 R14, P1, R94, R2, RZ ;  /* 0x000000025e0e7210 */ /* 0x010fe40007f3e0ff */
[----:B------:R-:W-:-:S03]  /*54e0*/  PRMT R68, RZ, 0x7610, R68 ;  /* 0x00007610ff447816 */ /* 0x000fc60000000044 */
[----:B------:R-:W-:Y:S02]  /*54f0*/  IMAD.X R15, R95, 0x1, R3, P1 ;  /* 0x000000015f0f7824 */ /* 0x000fe400008e0603 */
[----:B------:R-:W4:Y:S01]  /*5500*/  LDL.64 R94, [R1+0x580] ;  /* 0x00058000015e7983 */ /* 0x000f220000100a00 */
[----:B------:R-:W-:-:S03]  /*5510*/  ISETP.GT.AND P2, PT, R4, 0x5, PT ;  /* 0x000000050400780c */ /* 0x000fc60003f44270 */
[----:B------:R0:W4:Y:S01]  /*5520*/  @P0 LDG.E.U16 R68, desc[UR14][R12.64] ;  /* 0x0000000e0c440981 */ /* 0x000122000c1e1500 */
[----:B------:R-:W-:Y:S02]  /*5530*/  PRMT R67, RZ, 0x7610, R67 ;  /* 0x00007610ff437816 */ /* 0x000fe40000000043 */
[----:B------:R-:W-:Y:S02]  /*5540*/  PRMT R65, RZ, 0x7610, R65 ;  /* 0x00007610ff417816 */ /* 0x000fe40000000041 */
[----:B------:R-:W-:Y:S02]  /*5550*/  PRMT R58, RZ, 0x7610, R58 ;  /* 0x00007610ff3a7816 */ /* 0x000fe4000000003a */
[----:B------:R-:W4:Y:S01]  /*5560*/  @P0 LDG.E.U16 R67, desc[UR14][R16.64] ;  /* 0x0000000e10430981 */ /* 0x000f22000c1e1500 */
[----:B0-----:R-:W-:-:S03]  /*5570*/  IADD3 R12, P1, R92, R2, RZ ;  /* 0x000000025c0c7210 */ /* 0x001fc60007f3e0ff */
[----:B------:R0:W4:Y:S02]  /*5580*/  @P0 LDG.E.U16 R65, desc[UR14][R14.64] ;  /* 0x0000000e0e410981 */ /* 0x000124000c1e1500 */
[----:B------:R-:W-:Y:S02]  /*5590*/  IMAD.X R13, R93, 0x1, R3, P1 ;  /* 0x000000015d0d7824 */ /* 0x000fe400008e0603 */
[----:B------:R-:W4:Y:S01]  /*55a0*/  LDL.64 R92, [R1+0x598] ;  /* 0x00059800015c7983 */ /* 0x000f220000100a00 */
[----:B0-----:R-:W-:-:S03]  /*55b0*/  IADD3 R14, P0, R100, R2, RZ ;  /* 0x00000002640e7210 */ /* 0x001fc60007f1e0ff */
[----:B------:R2:W4:Y:S02]  /*55c0*/  @P2 LDG.E.U16 R58, desc[UR14][R12.64] ;  /* 0x0000000e0c3a2981 */ /* 0x000524000c1e1500 */
[----:B------:R-:W-:Y:S01]  /*55d0*/  IMAD.X R15, R101, 0x1, R3, P0 ;  /* 0x00000001650f7824 */ /* 0x000fe200000e0603 */
[----:B------:R-:W-:Y:S01]  /*55e0*/  PRMT R60, RZ, 0x7610, R60 ;  /* 0x00007610ff3c7816 */ /* 0x000fe2000000003c */
[----:B------:R-:W4:Y:S01]  /*55f0*/  LDL.64 R100, [R1+0x5a8] ;  /* 0x0005a80001647983 */ /* 0x000f220000100a00 */
[----:B--2---:R-:W-:-:S05]  /*5600*/  IADD3 R12, P0, R90, R2, RZ ;  /* 0x000000025a0c7210 */ /* 0x004fca0007f1e0ff */
[----:B------:R-:W-:Y:S02]  /*5610*/  IMAD.X R13, R91, 0x1, R3, P0 ;  /* 0x000000015b0d7824 */ /* 0x000fe400000e0603 */
[----:B------:R-:W2:Y:S04]  /*5620*/  LDL.64 R90, [R1+0x5b0] ;  /* 0x0005b000015a7983 */ /* 0x000ea80000100a00 */
[----:B------:R3:W2:Y:S02]  /*5630*/  @P2 LDG.E.U16 R60, desc[UR14][R12.64] ;  /* 0x0000000e0c3c2981 */ /* 0x0006a4000c1e1500 */
[----:B---3--:R-:W-:-:S05]  /*5640*/  IADD3 R12, P0, R88, R2, RZ ;  /* 0x00000002580c7210 */ /* 0x008fca0007f1e0ff */
        /* <DEDUP_REMOVED lines=10> */
[----:B------:R-:W-:Y:S02]  /*56f0*/  PRMT R51, RZ, 0x7610, R51 ;  /* 0x00007610ff337816 */ /* 0x000fe40000000033 */
[----:B0-----:R-:W-:-:S05]  /*5700*/  IADD3 R12, P0, R96, R2, RZ ;  /* 0x00000002600c7210 */ /* 0x001fca0007f1e0ff */
[----:B------:R-:W-:Y:S01]  /*5710*/  IMAD.X R13, R97, 0x1, R3, P0 ;  /* 0x00000001610d7824 */ /* 0x000fe200000e0603 */
[----:B------:R-:W-:Y:S01]  /*5720*/  PRMT R52, RZ, 0x7610, R52 ;  /* 0x00007610ff347816 */ /* 0x000fe20000000034 */
[----:B------:R-:W3:Y:S04]  /*5730*/  LDL.64 R96, [R1+0x5d0] ;  /* 0x0005d00001607983 */ /* 0x000ee80000100a00 */
[----:B------:R4:W3:Y:S02]  /*5740*/  @P1 LDG.E.U16 R51, desc[UR14][R12.64] ;  /* 0x0000000e0c331981 */ /* 0x0008e4000c1e1500 */
[----:B----4-:R-:W-:-:S05]  /*5750*/  IADD3 R12, P0, R94, R2, RZ ;  /* 0x000000025e0c7210 */ /* 0x010fca0007f1e0ff */
[----:B------:R-:W-:Y:S01]  /*5760*/  IMAD.X R13, R95, 0x1, R3, P0 ;  /* 0x000000015f0d7824 */ /* 0x000fe200000e0603 */
[----:B------:R-:W-:Y:S01]  /*5770*/  PRMT R49, RZ, 0x7610, R49 ;  /* 0x00007610ff317816 */ /* 0x000fe20000000031 */
[----:B------:R-:W4:Y:S04]  /*5780*/  LDL.64 R94, [R1+0x5c8] ;  /* 0x0005c800015e7983 */ /* 0x000f280000100a00 */
[----:B------:R0:W4:Y:S02]  /*5790*/  @P1 LDG.E.U16 R52, desc[UR14][R12.64] ;  /* 0x0000000e0c341981 */ /* 0x000124000c1e1500 */
[----:B0-----:R-:W-:-:S05]  /*57a0*/  IADD3 R12, P0, R92, R2, RZ ;  /* 0x000000025c0c7210 */ /* 0x001fca0007f1e0ff */
[----:B------:R-:W-:Y:S01]  /*57b0*/  IMAD.X R13, R93, 0x1, R3, P0 ;  /* 0x000000015d0d7824 */ /* 0x000fe200000e0603 */
[----:B------:R-:W-:Y:S01]  /*57c0*/  PRMT R42, RZ, 0x7610, R42 ;  /* 0x00007610ff2a7816 */ /* 0x000fe2000000002a */
[----:B------:R-:W4:Y:S04]  /*57d0*/  LDL.64 R92, [R1+0x5c0] ;  /* 0x0005c000015c7983 */ /* 0x000f280000100a00 */
[----:B------:R2:W4:Y:S01]  /*57e0*/  @P1 LDG.E.U16 R49, desc[UR14][R12.64] ;  /* 0x0000000e0c311981 */ /* 0x000522000c1e1500 */
[----:B------:R-:W-:Y:S02]  /*57f0*/  ISETP.GT.AND P1, PT, R4, 0x7, PT ;  /* 0x000000070400780c */ /* 0x000fe40003f24270 */
[----:B------:R-:W-:Y:S02]  /*5800*/  PRMT R43, RZ, 0x7610, R43 ;  /* 0x00007610ff2b7816 */ /* 0x000fe4000000002b */
[----:B--2---:R-:W-:-:S05]  /*5810*/  IADD3 R12, P0, R90, R2, RZ ;  /* 0x000000025a0c7210 */ /* 0x004fca0007f1e0ff */
[----:B------:R-:W-:Y:S02]  /*5820*/  IMAD.X R13, R91, 0x1, R3, P0 ;  /* 0x000000015b0d7824 */ /* 0x000fe400000e0603 */
[----:B------:R-:W2:Y:S04]  /*5830*/  LDL.64 R90, [R1+0x5d8] ;  /* 0x0005d800015a7983 */ /* 0x000ea80000100a00 */
[----:B------:R0:W2:Y:S02]  /*5840*/  @P1 LDG.E.U16 R42, desc[UR14][R12.64] ;  /* 0x0000000e0c2a1981 */ /* 0x0000a4000c1e1500 */
[----:B0-----:R-:W-:-:S05]  /*5850*/  IADD3 R12, P0, R100, R2, RZ ;  /* 0x00000002640c7210 */ /* 0x001fca0007f1e0ff */
[----:B------:R-:W-:Y:S01]  /*5860*/  IMAD.X R13, R101, 0x1, R3, P0 ;  /* 0x00000001650d7824 */ /* 0x000fe200000e0603 */
[----:B------:R-:W-:Y:S01]  /*5870*/  PRMT R44, RZ, 0x7610, R44 ;  /* 0x00007610ff2c7816 */ /* 0x000fe2000000002c */
[----:B------:R-:W2:Y:S04]  /*5880*/  LDL.64 R100, [R1+0x5e8] ;  /* 0x0005e80001647983 */ /* 0x000ea80000100a00 */
[----:B------:R3:W2:Y:S02]  /*5890*/  @P1 LDG.E.U16 R43, desc[UR14][R12.64] ;  /* 0x0000000e0c2b1981 */ /* 0x0006a4000c1e1500 */
[----:B---3--:R-:W-:-:S05]  /*58a0*/  IADD3 R12, P0, R88, R2, RZ ;  /* 0x00000002580c7210 */ /* 0x008fca0007f1e0ff */
[----:B------:R-:W-:Y:S02]  /*58b0*/  IMAD.X R13, R89, 0x1, R3, P0 ;  /* 0x00000001590d7824 */ /* 0x000fe400000e0603 */
[----:B------:R-:W3:Y:S04]  /*58c0*/  LDL.64 R88, [R1+0x5f0] ;  /* 0x0005f00001587983 */ /* 0x000ee80000100a00 */
[----:B------:R0:W3:Y:S02]  /*58d0*/  @P1 LDG.E.U16 R44, desc[UR14][R12.64] ;  /* 0x0000000e0c2c1981 */ /* 0x0000e4000c1e1500 */
[----:B0-----:R-:W-:-:S05]  /*58e0*/  IADD3 R12, P0, R98, R2, RZ ;  /* 0x00000002620c7210 */ /* 0x001fca0007f1e0ff */
[----:B------:R-:W-:Y:S02]  /*58f0*/  IMAD.X R13, R99, 0x1, R3, P0 ;  /* 0x00000001630d7824 */ /* 0x000fe400000e0603 */
[----:B------:R-:W3:Y:S01]  /*5900*/  LDL.64 R98, [R1+0x5e0] ;  /* 0x0005e00001627983 */ /* 0x000ee20000100a00 */
[----:B------:R-:W-:Y:S02]  /*5910*/  PRMT R41, RZ, 0x7610, R41 ;  /* 0x00007610ff297816 */ /* 0x000fe40000000029 */
[----:B------:R-:W-:-:S04]  /*5920*/  PRMT R59, RZ, 0x7610, R59 ;  /* 0x00007610ff3b7816 */ /* 0x000fc8000000003b */
[----:B------:R0:W3:Y:S01]  /*5930*/  @P1 LDG.E.U16 R41, desc[UR14][R12.64] ;  /* 0x0000000e0c291981 */ /* 0x0000e2000c1e1500 */
[----:B------:R-:W-:-:S03]  /*5940*/  ISETP.GT.AND P1, PT, R4, 0x8, PT ;  /* 0x000000080400780c */ /* 0x000fc60003f24270 */
[----:B------:R1:W3:Y:S01]  /*5950*/  @P2 LDG.E.U16 R59, desc[UR14][R14.64] ;  /* 0x0000000e0e3b2981 */ /* 0x0002e2000c1e1500 */
[----:B0-----:R-:W-:Y:S02]  /*5960*/  IADD3 R12, P0, R96, R2, RZ ;  /* 0x00000002600c7210 */ /* 0x001fe40007f1e0ff */
[----:B-1----:R-:W-:-:S03]  /*5970*/  PRMT R15, RZ, 0x7610, R15 ;  /* 0x00007610ff0f7816 */ /* 0x002fc6000000000f */
[----:B------:R-:W-:Y:S02]  /*5980*/  IMAD.X R13, R97, 0x1, R3, P0 ;  /* 0x00000001610d7824 */ /* 0x000fe400000e0603 */
[----:B------:R-:W3:Y:S04]  /*5990*/  LDL.64 R96, [R1+0x5f8] ;  /* 0x0005f80001607983 */ /* 0x000ee80000100a00 */
[----:B------:R4:W3:Y:S01]  /*59a0*/  @P1 LDG.E.U16 R15, desc[UR14][R12.64] ;  /* 0x0000000e0c0f1981 */ /* 0x0008e2000c1e1500 */
[----:B------:R-:W-:Y:S02]  /*59b0*/  PRMT R14, RZ, 0x7610, R14 ;  /* 0x00007610ff0e7816 */ /* 0x000fe4000000000e */
[----:B----4-:R-:W-:-:S05]  /*59c0*/  IADD3 R12, P0, R94, R2, RZ ;  /* 0x000000025e0c7210 */ /* 0x010fca0007f1e0ff */
[----:B------:R-:W-:Y:S02]  /*59d0*/  IMAD.X R13, R95, 0x1, R3, P0 ;  /* 0x000000015f0d7824 */ /* 0x000fe400000e0603 */
[----:B------:R-:W4:Y:S04]  /*59e0*/  LDL.64 R94, [R1+0x610] ;  /* 0x00061000015e7983 */ /* 0x000f280000100a00 */
[----:B------:R0:W4:Y:S01]  /*59f0*/  @P1 LDG.E.U16 R14, desc[UR14][R12.64] ;  /* 0x0000000e0c0e1981 */ /* 0x000122000c1e1500 */
[----:B------:R-:W-:Y:S02]  /*5a00*/  PRMT R11, RZ, 0x7610, R11 ;  /* 0x00007610ff0b7816 */ /* 0x000fe4000000000b */
[----:B0-----:R-:W-:-:S05]  /*5a10*/  IADD3 R12, P0, R92, R2, RZ ;  /* 0x000000025c0c7210 */ /* 0x001fca0007f1e0ff */
[----:B------:R-:W-:Y:S02]  /*5a20*/  IMAD.X R13, R93, 0x1, R3, P0 ;  /* 0x000000015d0d7824 */ /* 0x000fe400000e0603 */
[----:B------:R-:W4:Y:S04]  /*5a30*/  LDL.64 R92, [R1+0x608] ;  /* 0x00060800015c7983 */ /* 0x000f280000100a00 */
[----:B------:R2:W4:Y:S01]  /*5a40*/  @P1 LDG.E.U16 R11, desc[UR14][R12.64] ;  /* 0x0000000e0c0b1981 */ /* 0x000522000c1e1500 */
[----:B------:R-:W-:Y:S02]  /*5a50*/  PRMT R16, RZ, 0x7610, R16 ;  /* 0x00007610ff107816 */ /* 0x000fe40000000010 */
[----:B--2---:R-:W-:-:S05]  /*5a60*/  IADD3 R12, P0, R90, R2, RZ ;  /* 0x000000025a0c7210 */ /* 0x004fca0007f1e0ff */
[----:B------:R-:W-:Y:S02]  /*5a70*/  IMAD.X R13, R91, 0x1, R3, P0 ;  /* 0x000000015b0d7824 */ /* 0x000fe400000e0603 */
[----:B------:R-:W2:Y:S04]  /*5a80*/  LDL.64 R90, [R1+0x600] ;  /* 0x00060000015a7983 */ /* 0x000ea80000100a00 */
[----:B------:R3:W2:Y:S02]  /*5a90*/  @P1 LDG.E.U16 R16, desc[UR14][R12.64] ;  /* 0x0000000e0c101981 */ /* 0x0006a4000c1e1500 */
[----:B---3--:R-:W-:-:S05]  /*5aa0*/  IADD3 R12, P0, R88, R2, RZ ;  /* 0x00000002580c7210 */ /* 0x008fca0007f1e0ff */
[----:B------:R-:W-:Y:S02]  /*5ab0*/  IMAD.X R13, R89, 0x1, R3, P0 ;  /* 0x00000001590d7824 */ /* 0x000fe400000e0603 */
[----:B------:R-:W3:Y:S01]  /*5ac0*/  LDL.64 R88, [R1+0x618] ;  /* 0x0006180001587983 */ /* 0x000ee20000100a00 */
[----:B------:R-:W-:Y:S02]  /*5ad0*/  ISETP.GT.AND P1, PT, R4, 0x9, PT ;  /* 0x000000090400780c */ /* 0x000fe40003f24270 */
[----:B------:R-:W-:Y:S02]  /*5ae0*/  PRMT R86, RZ, 0x7610, R86 ;  /* 0x00007610ff567816 */ /* 0x000fe40000000056 */
[----:B------:R-:W-:-:S09]  /*5af0*/  PRMT R87, RZ, 0x7610, R87 ;  /* 0x00007610ff577816 */ /* 0x000fd20000000057 */
[----:B------:R0:W3:Y:S02]  /*5b00*/  @P1 LDG.E.U16 R86, desc[UR14][R12.64] ;  /* 0x0000000e0c561981 */ /* 0x0000e4000c1e1500 */
[----:B0-----:R-:W-:-:S05]  /*5b10*/  IADD3 R12, P0, R100, R2, RZ ;  /* 0x00000002640c7210 */ /* 0x001fca0007f1e0ff */
[----:B------:R-:W-:Y:S01]  /*5b20*/  IMAD.X R13, R101, 0x1, R3, P0 ;  /* 0x00000001650d7824 */ /* 0x000fe200000e0603 */
[----:B------:R-:W-:Y:S01]  /*5b30*/  PRMT R78, RZ, 0x7610, R78 ;  /* 0x00007610ff4e7816 */ /* 0x000fe2000000004e */
[----:B------:R-:W3:Y:S04]  /*5b40*/  LDL.64 R100, [R1+0x628] ;  /* 0x0006280001647983 */ /* 0x000ee80000100a00 */
[----:B------:R0:W3:Y:S02]  /*5b50*/  @P1 LDG.E.U16 R87, desc[UR14][R12.64] ;  /* 0x0000000e0c571981 */ /* 0x0000e4000c1e1500 */
[----:B0-----:R-:W-:-:S05]  /*5b60*/  IADD3 R12, P0, R98, R2, RZ ;  /* 0x00000002620c7210 */ /* 0x001fca0007f1e0ff */
[----:B------:R-:W-:Y:S02]  /*5b70*/  IMAD.X R13, R99, 0x1, R3, P0 ;  /* 0x00000001630d7824 */ /* 0x000fe400000e0603 */
[----:B------:R-:W3:Y:S04]  /*5b80*/  LDL.64 R98, [R1+0x630] ;  /* 0x0006300001627983 */ /* 0x000ee80000100a00 */
[----:B------:R0:W3:Y:S01]  /*5b90*/  @P1 LDG.E.U16 R78, desc[UR14][R12.64] ;  /* 0x0000000e0c4e1981 */ /* 0x0000e2000c1e1500 */
[----:B------:R-:W-:Y:S02]  /*5ba0*/  PRMT R84, RZ, 0x7610, R84 ;  /* 0x00007610ff547816 */ /* 0x000fe40000000054 */
[----:B0-----:R-:W-:-:S05]  /*5bb0*/  IADD3 R12, P0, R96, R2, RZ ;  /* 0x00000002600c7210 */ /* 0x001fca0007f1e0ff */
[----:B------:R-:W-:Y:S02]  /*5bc0*/  IMAD.X R13, R97, 0x1, R3, P0 ;  /* 0x00000001610d7824 */ /* 0x000fe400000e0603 */
[----:B------:R-:W3:Y:S04]  /*5bd0*/  LDL.64 R96, [R1+0x620] ;  /* 0x0006200001607983 */ /* 0x000ee80000100a00 */
[----:B------:R4:W3:Y:S01]  /*5be0*/  @P1 LDG.E.U16 R84, desc[UR14][R12.64] ;  /* 0x0000000e0c541981 */ /* 0x0008e2000c1e1500 */
[----:B------:R-:W-:Y:S02]  /*5bf0*/  ISETP.GT.AND P1, PT, R4, 0xa, PT ;  /* 0x0000000a0400780c */ /* 0x000fe40003f24270 */
        /* <DEDUP_REMOVED lines=18> */
[----:B------:R-:W-:-:S06]  /*5d20*/  PRMT R77, RZ, 0x7610, R77 ;  /* 0x00007610ff4d7816 */ /* 0x000fcc000000004d */
[----:B------:R0:W3:Y:S01]  /*5d30*/  @P1 LDG.E.U16 R77, desc[UR14][R12.64] ;  /* 0x0000000e0c4d1981 */ /* 0x0000e2000c1e1500 */
[----:B------:R-:W-:Y:S02]  /*5d40*/  ISETP.GT.AND P1, PT, R4, 0xb, PT ;  /* 0x0000000b0400780c */ /* 0x000fe40003f24270 */
[----:B------:R-:W-:Y:S02]  /*5d50*/  PRMT R71, RZ, 0x7610, R71 ;  /* 0x00007610ff477816 */ /* 0x000fe40000000047 */
[----:B------:R-:W-:Y:S02]  /*5d60*/  PRMT R72, RZ, 0x7610, R72 ;  /* 0x00007610ff487816 */ /* 0x000fe40000000048 */
[----:B------:R-:W-:Y:S02]  /*5d70*/  PRMT R62, RZ, 0x7610, R62 ;  /* 0x00007610ff3e7816 */ /* 0x000fe4000000003e */
[----:B0-----:R-:W-:-:S05]  /*5d80*/  IADD3 R12, P0, R98, R2, RZ ;  /* 0x00000002620c7210 */ /* 0x001fca0007f1e0ff */
[----:B------:R-:W-:Y:S02]  /*5d90*/  IMAD.X R13, R99, 0x1, R3, P0 ;  /* 0x00000001630d7824 */ /* 0x000fe400000e0603 */
[----:B------:R-:W3:Y:S04]  /*5da0*/  LDL.64 R98, [R1+0x658] ;  /* 0x0006580001627983 */ /* 0x000ee80000100a00 */
        /* <DEDUP_REMOVED lines=9> */
[----:B------:R4:W3:Y:S02]  /*5e40*/  @P1 LDG.E.U16 R62, desc[UR14][R12.64] ;  /* 0x0000000e0c3e1981 */ /* 0x0008e4000c1e1500 */
[----:B----4-:R-:W-:-:S05]  /*5e50*/  IADD3 R12, P0, R94, R2, RZ ;  /* 0x000000025e0c7210 */ /* 0x010fca0007f1e0ff */
[----:B------:R-:W-:Y:S02]  /*5e60*/  IMAD.X R13, R95, 0x1, R3, P0 ;  /* 0x000000015f0d7824 */ /* 0x000fe400000e0603 */
[----:B------:R-:W4:Y:S04]  /*5e70*/  LDL.64 R94, [R1+0x668] ;  /* 0x00066800015e7983 */ /* 0x000f280000100a00 */
[----:B------:R0:W4:Y:S01]  /*5e80*/  @P1 LDG.E.U16 R69, desc[UR14][R12.64] ;  /* 0x0000000e0c451981 */ /* 0x000122000c1e1500 */
[----:B------:R-:W-:Y:S02]  /*5e90*/  ISETP.GT.AND P1, PT, R4, 0xc, PT ;  /* 0x0000000c0400780c */ /* 0x000fe40003f24270 */
        /* <DEDUP_REMOVED lines=15> */
[----:B------:R-:W-:Y:S02]  /*5f90*/  PRMT R61, RZ, 0x7610, R61 ;  /* 0x00007610ff3d7816 */ /* 0x000fe4000000003d */
[----:B------:R-:W-:Y:S02]  /*5fa0*/  PRMT R55, RZ, 0x7610, R55 ;  /* 0x00007610ff377816 */ /* 0x000fe40000000037 */
[----:B------:R-:W-:Y:S02]  /*5fb0*/  PRMT R56, RZ, 0x7610, R56 ;  /* 0x00007610ff387816 */ /* 0x000fe40000000038 */
[----:B0-----:R-:W-:-:S05]  /*5fc0*/  IADD3 R12, P0, R98, R2, RZ ;  /* 0x00000002620c7210 */ /* 0x001fca0007f1e0ff */
[----:B------:R-:W-:Y:S02]  /*5fd0*/  IMAD.X R13, R99, 0x1, R3, P0 ;  /* 0x00000001630d7824 */ /* 0x000fe400000e0603 */
[----:B------:R-:W3:Y:S04]  /*5fe0*/  LDL.64 R98, [R1+0x680] ;  /* 0x0006800001627983 */ /* 0x000ee80000100a00 */
[----:B------:R0:W3:Y:S01]  /*5ff0*/  @P1 LDG.E.U16 R61, desc[UR14][R12.64] ;  /* 0x0000000e0c3d1981 */ /* 0x0000e2000c1e1500 */
[----:B------:R-:W-:Y:S02]  /*6000*/  ISETP.GT.AND P1, PT, R4, 0xd, PT ;  /* 0x0000000d0400780c */ /* 0x000fe40003f24270 */
        /* <DEDUP_REMOVED lines=26> */
[----:B------:R-:W-:-:S05]  /*61b0*/  IMAD.X R13, R101, 0x1, R3, P0 ;  /* 0x00000001650d7824 */ /* 0x000fca00000e0603 */
[----:B------:R0:W3:Y:S01]  /*61c0*/  @P1 LDG.E.U16 R48, desc[UR14][R12.64] ;  /* 0x0000000e0c301981 */ /* 0x0000e2000c1e1500 */
[----:B------:R-:W-:Y:S02]  /*61d0*/  PRMT R37, RZ, 0x7610, R37 ;  /* 0x00007610ff257816 */ /* 0x000fe40000000025 */
[----:B0-----:R-:W-:-:S05]  /*61e0*/  IADD3 R12, P0, R98, R2, RZ ;  /* 0x00000002620c7210 */ /* 0x001fca0007f1e0ff */
[----:B------:R-:W-:-:S05]  /*61f0*/  IMAD.X R13, R99, 0x1, R3, P0 ;  /* 0x00000001630d7824 */ /* 0x000fca00000e0603 */
[----:B------:R0:W3:Y:S01]  /*6200*/  @P1 LDG.E.U16 R37, desc[UR14][R12.64] ;  /* 0x0000000e0c251981 */ /* 0x0000e2000c1e1500 */
[----:B------:R-:W-:Y:S02]  /*6210*/  PRMT R45, RZ, 0x7610, R45 ;  /* 0x00007610ff2d7816 */ /* 0x000fe4000000002d */
[----:B------:R-:W-:Y:S02]  /*6220*/  PRMT R38, RZ, 0x7610, R38 ;  /* 0x00007610ff267816 */ /* 0x000fe40000000026 */
[----:B0-----:R-:W-:-:S05]  /*6230*/  IADD3 R12, P0, R96, R2, RZ ;  /* 0x00000002600c7210 */ /* 0x001fca0007f1e0ff */
[----:B------:R-:W-:-:S05]  /*6240*/  IMAD.X R13, R97, 0x1, R3, P0 ;  /* 0x00000001610d7824 */ /* 0x000fca00000e0603 */
[----:B------:R4:W3:Y:S01]  /*6250*/  @P1 LDG.E.U16 R45, desc[UR14][R12.64] ;  /* 0x0000000e0c2d1981 */ /* 0x0008e2000c1e1500 */
[----:B------:R-:W-:Y:S02]  /*6260*/  ISETP.GT.AND P1, PT, R4, 0xf, PT ;  /* 0x0000000f0400780c */ /* 0x000fe40003f24270 */
[----:B----4-:R-:W-:-:S05]  /*6270*/  IADD3 R12, P0, R94, R2, RZ ;  /* 0x000000025e0c7210 */ /* 0x010fca0007f1e0ff */
[----:B------:R-:W-:Y:S01]  /*6280*/  IMAD.X R13, R95, 0x1, R3, P0 ;  /* 0x000000015f0d7824 */ /* 0x000fe200000e0603 */
[----:B------:R-:W-:Y:S01]  /*6290*/  PRMT R39, RZ, 0x7610, R39 ;  /* 0x00007610ff277816 */ /* 0x000fe20000000027 */
[----:B------:R-:W0:Y:S04]  /*62a0*/  S2R R17, SR_TID.X ;  /* 0x0000000000117919 */ /* 0x000e280000002100 */
[----:B------:R1:W4:Y:S01]  /*62b0*/  @P1 LDG.E.U16 R38, desc[UR14][R12.64] ;  /* 0x0000000e0c261981 */ /* 0x000322000c1e1500 */
[----:B------:R-:W-:-:S03]  /*62c0*/  PRMT R40, RZ, 0x7610, R40 ;  /* 0x00007610ff287816 */ /* 0x000fc60000000028 */
[----:B------:R-:W4:Y:S04]  /*62d0*/  LDL.LU R95, [R1+0x6c0] ;  /* 0x0006c000015f7983 */ /* 0x000f280000300800 */
[----:B------:R-:W4:Y:S01]  /*62e0*/  LDL.LU R94, [R1+0x6c4] ;  /* 0x0006c400015e7983 */ /* 0x000f220000300800 */
[----:B-1----:R-:W-:-:S05]  /*62f0*/  IADD3 R12, P0, R92, R2, RZ ;  /* 0x000000025c0c7210 */ /* 0x002fca0007f1e0ff */
[----:B------:R-:W-:Y:S02]  /*6300*/  IMAD.X R13, R93, 0x1, R3, P0 ;  /* 0x000000015d0d7824 */ /* 0x000fe400000e0603 */
[----:B------:R-:W4:Y:S04]  /*6310*/  LDL.LU R93, [R1+0x794] ;  /* 0x00079400015d7983 */ /* 0x000f280000300800 */
[----:B------:R2:W4:Y:S04]  /*6320*/  @P1 LDG.E.U16 R39, desc[UR14][R12.64] ;  /* 0x0000000e0c271981 */ /* 0x000528000c1e1500 */
[----:B------:R-:W4:Y:S01]  /*6330*/  LDL.LU R92, [R1+0x7e0] ;  /* 0x0007e000015c7983 */ /* 0x000f220000300800 */
[----:B0-----:R-:W-:-:S04]  /*6340*/  LOP3.LUT R17, R17, 0xf, RZ, 0xc0, !PT ;  /* 0x0000000f11117812 */ /* 0x001fc800078ec0ff */
[----:B------:R-:W-:Y:S02]  /*6350*/  ISETP.GE.AND P2, PT, R17, R4, PT ;  /* 0x000000041100720c */ /* 0x000fe40003f46270 */
[----:B--2---:R-:W-:-:S05]  /*6360*/  IADD3 R12, P0, R90, R2, RZ ;  /* 0x000000025a0c7210 */ /* 0x004fca0007f1e0ff */
[----:B------:R-:W-:Y:S02]  /*6370*/  IMAD.X R13, R91, 0x1, R3, P0 ;  /* 0x000000015b0d7824 */ /* 0x000fe400000e0603 */
[----:B------:R-:W2:Y:S04]  /*6380*/  LDL.LU R91, [R1+0x7e4] ;  /* 0x0007e400015b7983 */ /* 0x000ea80000300800 */
[----:B------:R3:W2:Y:S04]  /*6390*/  @P1 LDG.E.U16 R40, desc[UR14][R12.64] ;  /* 0x0000000e0c281981 */ /* 0x0006a8000c1e1500 */
[----:B------:R-:W4:Y:S01]  /*63a0*/  LDL.LU R85, [R1+0x7e8] ;  /* 0x0007e80001557983 */ /* 0x000f220000300800 */
[----:B---3--:R-:W-:-:S02]  /*63b0*/  IADD3 R12, P0, R88, R2, RZ ;  /* 0x00000002580c7210 */ /* 0x008fc40007f1e0ff */
[----:B------:R-:W0:Y:S02]  /*63c0*/  LDC R88, c[0x0][0x23c] ;  /* 0x00008f00ff587b82 */ /* 0x000e240000000800 */
[----:B0-----:R-:W-:Y:S02]  /*63d0*/  IMAD R88, R17, R88, RZ ;  /* 0x0000005811587224 */ /* 0x001fe400078e02ff */
[----:B------:R-:W3:Y:S01]  /*63e0*/  LDL.LU R17, [R1+0x7ec] ;  /* 0x0007ec0001117983 */ /* 0x000ee20000300800 */
[----:B------:R-:W-:Y:S01]  /*63f0*/  PRMT R36, RZ, 0x7610, R36 ;  /* 0x00007610ff247816 */ /* 0x000fe20000000024 */
[----:B------:R-:W-:Y:S02]  /*6400*/  IMAD.X R13, R89, 0x1, R3, P0 ;  /* 0x00000001590d7824 */ /* 0x000fe400000e0603 */
[----:B------:R-:W2:Y:S04]  /*6410*/  LDL.LU R90, [R1+0x7f0] ;  /* 0x0007f000015a7983 */ /* 0x000ea80000300800 */
[----:B------:R0:W2:Y:S01]  /*6420*/  @P1 LDG.E.U16 R36, desc[UR14][R12.64] ;  /* 0x0000000e0c241981 */ /* 0x0000a2000c1e1500 */
[----:B------:R-:W-:Y:S06]  /*6430*/  BAR.SYNC.DEFER_BLOCKING 0x0 ;  /* 0x0000000000007b1d */ /* 0x000fec0000010000 */
[----:B------:R-:W2:Y:S04]  /*6440*/  LDL.LU R89, [R1+0x7f4] ;  /* 0x0007f40001597983 */ /* 0x000ea80000300800 */
[----:B------:R-:W2:Y:S04]  /*6450*/  LDL.LU.64 R152, [R1+0x200] ;  /* 0x0002000001987983 */ /* 0x000ea80000300a00 */
        /* <DEDUP_REMOVED lines=9> */
[----:B------:R3:W-:Y:S04]  /*64f0*/  STS.U16 [R0+UR12+0x3400], R16 ;  /* 0x0034001000007988 */ /* 0x0007e8000800040c */
[----:B------:R-:W2:Y:S04]  /*6500*/  LDL.LU.64 R172, [R1+0x250] ;  /* 0x0002500001ac7983 */ /* 0x000ea80000300a00 */
[----:B------:R-:W2:Y:S04]  /*6510*/  LDL.LU.64 R174, [R1+0x258] ;  /* 0x0002580001ae7983 */ /* 0x000ea80000300a00 */
[----:B------:R-:W2:Y:S04]  /*6520*/  LDL.LU.64 R176, [R1+0x260] ;  /* 0x0002600001b07983 */ /* 0x000ea80000300a00 */
[----:B------:R-:W2:Y:S04]  /*6530*/  LDL.LU.64 R178, [R1+0x268] ;  /* 0x0002680001b27983 */ /* 0x000ea80000300a00 */
[----:B------:R-:W2:Y:S04]  /*6540*/  LDL.LU.64 R180, [R1+0x270] ;  /* 0x0002700001b47983 */ /* 0x000ea80000300a00 */
[----:B------:R-:W2:Y:S04]  /*6550*/  LDL.LU.64 R182, [R1+0x278] ;  /* 0x0002780001b67983 */ /* 0x000ea80000300a00 */
[----:B------:R-:W2:Y:S04]  /*6560*/  LDL.LU.64 R184, [R1+0x280] ;  /* 0x0002800001b87983 */ /* 0x000ea80000300a00 */
[----:B------:R-:W-:Y:S04]  /*6570*/  STS.U16 [R0+UR12], R18 ;  /* 0x0000001200007988 */ /* 0x000fe8000800040c */
[----:B------:R-:W-:Y:S04]  /*6580*/  STS.U16 [R0+UR12+0x1000], R19 ;  /* 0x0010001300007988 */ /* 0x000fe8000800040c */
[----:B------:R-:W-:Y:S04]  /*6590*/  STS.U16 [R0+UR12+0x2000], R20 ;  /* 0x0020001400007988 */ /* 0x000fe8000800040c */
[----:B------:R-:W-:Y:S04]  /*65a0*/  STS.U16 [R0+UR12+0x3000], R21 ;  /* 0x0030001500007988 */ /* 0x000fe8000800040c */
[----:B------:R-:W-:Y:S04]  /*65b0*/  STS.U16 [R0+UR12+0x400], R11 ;  /* 0x0004000b00007988 */ /* 0x000fe8000800040c */
[----:B------:R-:W-:Y:S04]  /*65c0*/  STS.U16 [R0+UR12+0x1400], R14 ;  /* 0x0014000e00007988 */ /* 0x000fe8000800040c */
[----:B------:R-:W-:Y:S04]  /*65d0*/  STS.U16 [R0+UR12+0x2400], R15 ;  /* 0x0024000f00007988 */ /* 0x000fe8000800040c */
        /* <DEDUP_REMOVED lines=11> */
[----:B------:R-:W2:Y:S01]  /*6690*/  LDL.LU.64 R208, [R1+0x2e0] ;  /* 0x0002e00001d07983 */ /* 0x000ea20000300a00 */
[----:B---3--:R-:W-:-:S02]  /*66a0*/  IMAD.MOV.U32 R16, RZ, RZ, R17 ;  /* 0x000000ffff107224 */ /* 0x008fc400078e0011 */
[----:B----4-:R-:W-:Y:S01]  /*66b0*/  IMAD.MOV.U32 R17, RZ, RZ, R85 ;  /* 0x000000ffff117224 */ /* 0x010fe200078e0055 */
[----:B------:R-:W-:-:S05]  /*66c0*/  LOP3.LUT R85, R0, 0x10, RZ, 0x3c, !PT ;  /* 0x0000001000557812 */ /* 0x000fca00078e3cff */
[----:B------:R1:W-:Y:S04]  /*66d0*/  STS.U16 [R85+UR12+0x80], R211 ;  /* 0x000080d355007988 */ /* 0x0003e8000800040c */
[----:B------:R-:W-:Y:S04]  /*66e0*/  STS.U16 [R85+UR12+0x1080], R212 ;  /* 0x001080d455007988 */ /* 0x000fe8000800040c */
[----:B------:R-:W-:Y:S04]  /*66f0*/  STS.U16 [R85+UR12+0x2080], R213 ;  /* 0x002080d555007988 */ /* 0x000fe8000800040c */
[----:B------:R-:W-:Y:S04]  /*6700*/  STS.U16 [R85+UR12+0x3080], R214 ;  /* 0x003080d655007988 */ /* 0x000fe8000800040c */
[----:B------:R3:W-:Y:S04]  /*6710*/  STS.U16 [R85+UR12+0x480], R78 ;  /* 0x0004804e55007988 */ /* 0x0007e8000800040c */
[----:B------:R-:W-:Y:S04]  /*6720*/  STS.U16 [R85+UR12+0x1480], R87 ;  /* 0x0014805755007988 */ /* 0x000fe8000800040c */
[----:B-1----:R-:W4:Y:S01]  /*6730*/  LDL.LU.64 R210, [R1+0x2e8] ;  /* 0x0002e80001d27983 */ /* 0x002f220000300a00 */
[----:B---3--:R-:W-:-:S03]  /*6740*/  LOP3.LUT R78, R0, 0x20, RZ, 0x3c, !PT ;  /* 0x00000020004e7812 */ /* 0x008fc600078e3cff */
[----:B------:R-:W-:Y:S04]  /*6750*/  STS.U16 [R85+UR12+0x2480], R86 ;  /* 0x0024805655007988 */ /* 0x000fe8000800040c */
[----:B------:R-:W-:Y:S04]  /*6760*/  STS.U16 [R85+UR12+0x3480], R84 ;  /* 0x0034805455007988 */ /* 0x000fe8000800040c */
[----:B------:R-:W-:Y:S04]  /*6770*/  STS.U16 [R78+UR12+0x100], R83 ;  /* 0x000100534e007988 */ /* 0x000fe8000800040c */
[----:B------:R-:W-:Y:S04]  /*6780*/  STS.U16 [R78+UR12+0x1100], R82 ;  /* 0x001100524e007988 */ /* 0x000fe8000800040c */
[----:B------:R1:W-:Y:S04]  /*6790*/  STS.U16 [R78+UR12+0x2100], R215 ;  /* 0x002100d74e007988 */ /* 0x0003e8000800040c */
[----:B------:R-:W3:Y:S04]  /*67a0*/  LDL.LU.64 R212, [R1+0x2f0] ;  /* 0x0002f00001d47983 */ /* 0x000ee80000300a00 */
[----:B-1----:R-:W2:Y:S01]  /*67b0*/  LDL.LU.64 R214, [R1+0x2f8] ;  /* 0x0002f80001d67983 */ /* 0x002ea20000300a00 */
[----:B------:R-:W-:-:S02]  /*67c0*/  LOP3.LUT R235, R235, R234, RZ, 0x3c, !PT ;  /* 0x000000eaebeb7212 */ /* 0x000fc400078e3cff */
[----:B------:R-:W-:Y:S02]  /*67d0*/  LOP3.LUT R233, R233, R232, RZ, 0x3c, !PT ;  /* 0x000000e8e9e97212 */ /* 0x000fe400078e3cff */
[----:B------:R-:W-:Y:S02]  /*67e0*/  LOP3.LUT R234, R235, R234, RZ, 0x3c, !PT ;  /* 0x000000eaebea7212 */ /* 0x000fe400078e3cff */
[----:B------:R-:W-:Y:S02]  /*67f0*/  LOP3.LUT R232, R233, R232, RZ, 0x3c, !PT ;  /* 0x000000e8e9e87212 */ /* 0x000fe400078e3cff */
[----:B------:R-:W-:Y:S02]  /*6800*/  LOP3.LUT R235, R235, R234, RZ, 0x3c, !PT ;  /* 0x000000eaebeb7212 */ /* 0x000fe400078e3cff */
[----:B------:R-:W-:Y:S02]  /*6810*/  PRMT R35, RZ, 0x7610, R35 ;  /* 0x00007610ff237816 */ /* 0x000fe40000000023 */
[----:B------:R-:W-:Y:S01]  /*6820*/  LOP3.LUT R231, R231, R230, RZ, 0x3c, !PT ;  /* 0x000000e6e7e77212 */ /* 0x000fe200078e3cff */
[----:B0-----:R-:W-:Y:S01]  /*6830*/  IMAD.WIDE R12, R88, 0x2, R234 ;  /* 0x00000002580c7825 */ /* 0x001fe200078e02ea */
[----:B------:R-:W-:-:S02]  /*6840*/  LOP3.LUT R233, R233, R232, RZ, 0x3c, !PT ;  /* 0x000000e8e9e97212 */ /* 0x000fc400078e3cff */
[----:B------:R-:W-:Y:S02]  /*6850*/  LOP3.LUT R230, R231, R230, RZ, 0x3c, !PT ;  /* 0x000000e6e7e67212 */ /* 0x000fe400078e3cff */
[----:B------:R0:W4:Y:S04]  /*6860*/  @!P2 LDG.E.U16 R35, desc[UR14][R12.64] ;  /* 0x0000000e0c23a981 */ /* 0x000128000c1e1500 */
[----:B--2---:R-:W-:Y:S04]  /*6870*/  STL.64 [R1+0xc18], R214 ;  /* 0x000c18d601007387 */ /* 0x004fe80000100a00 */
[----:B---3--:R-:W-:Y:S04]  /*6880*/  STL.64 [R1+0xc10], R212 ;  /* 0x000c10d401007387 */ /* 0x008fe80000100a00 */
[----:B----4-:R-:W-:Y:S04]  /*6890*/  STL.64 [R1+0xc08], R210 ;  /* 0x000c08d201007387 */ /* 0x010fe80000100a00 */
        /* <DEDUP_REMOVED lines=29> */
[----:B-1----:R-:W2:Y:S04]  /*6a70*/  LDL.LU.64 R152, [R1+0x300] ;  /* 0x0003000001987983 */ /* 0x002ea80000300a00 */
[----:B------:R-:W3:Y:S04]  /*6a80*/  LDL.LU.64 R154, [R1+0x308] ;  /* 0x00030800019a7983 */ /* 0x000ee80000300a00 */
[----:B------:R-:W4:Y:S04]  /*6a90*/  LDL.LU.64 R156, [R1+0x310] ;  /* 0x00031000019c7983 */ /* 0x000f280000300a00 */
[----:B------:R-:W2:Y:S04]  /*6aa0*/  LDL.LU.64 R158, [R1+0x318] ;  /* 0x00031800019e7983 */ /* 0x000ea80000300a00 */
        /* <DEDUP_REMOVED lines=27> */
[----:B------:R-:W3:Y:S01]  /*6c60*/  LDL.LU.64 R214, [R1+0x3f8] ;  /* 0x0003f80001d67983 */ /* 0x000ee20000300a00 */
[----:B------:R-:W-:Y:S01]  /*6c70*/  PRMT R34, RZ, 0x7610, R34 ;  /* 0x00007610ff227816 */ /* 0x000fe20000000022 */
[----:B0-----:R-:W-:Y:S01]  /*6c80*/  IMAD.WIDE R12, R88, 0x2, R232 ;  /* 0x00000002580c7825 */ /* 0x001fe200078e02e8 */
[----:B------:R-:W-:-:S02]  /*6c90*/  LOP3.LUT R229, R229, R228, RZ, 0x3c, !PT ;  /* 0x000000e4e5e57212 */ /* 0x000fc400078e3cff */
[----:B------:R-:W-:Y:S02]  /*6ca0*/  LOP3.LUT R231, R231, R230, RZ, 0x3c, !PT ;  /* 0x000000e6e7e77212 */ /* 0x000fe400078e3cff */
[----:B------:R-:W-:Y:S01]  /*6cb0*/  LOP3.LUT R228, R229, R228, RZ, 0x3c, !PT ;  /* 0x000000e4e5e47212 */ /* 0x000fe200078e3cff */
[----:B------:R0:W4:Y:S01]  /*6cc0*/  @!P2 LDG.E.U16 R34, desc[UR14][R12.64] ;  /* 0x0000000e0c22a981 */ /* 0x000122000c1e1500 */
[----:B------:R-:W-:Y:S02]  /*6cd0*/  PRMT R33, RZ, 0x7610, R33 ;  /* 0x00007610ff217816 */ /* 0x000fe40000000021 */
[----:B------:R-:W-:Y:S02]  /*6ce0*/  LOP3.LUT R227, R227, R226, RZ, 0x3c, !PT ;  /* 0x000000e2e3e37212 */ /* 0x000fe400078e3cff */
[----:B------:R-:W-:Y:S02]  /*6cf0*/  LOP3.LUT R229, R229, R228, RZ, 0x3c, !PT ;  /* 0x000000e4e5e57212 */ /* 0x000fe400078e3cff */
[----:B------:R-:W-:Y:S01]  /*6d00*/  LOP3.LUT R226, R227, R226, RZ, 0x3c, !PT ;  /* 0x000000e2e3e27212 */ /* 0x000fe200078e3cff */
[----:B0-----:R-:W-:Y:S01]  /*6d10*/  IMAD.WIDE R12, R88, 0x2, R230 ;  /* 0x00000002580c7825 */ /* 0x001fe200078e02e6 */
[----:B------:R-:W-:-:S02]  /*6d20*/  PRMT R32, RZ, 0x7610, R32 ;  /* 0x00007610ff207816 */ /* 0x000fc40000000020 */
[----:B------:R-:W-:Y:S02]  /*6d30*/  LOP3.LUT R225, R225, R224, RZ, 0x3c, !PT ;  /* 0x000000e0e1e17212 */ /* 0x000fe400078e3cff */
[----:B------:R0:W4:Y:S01]  /*6d40*/  @!P2 LDG.E.U16 R33, desc[UR14][R12.64] ;  /* 0x0000000e0c21a981 */ /* 0x000122000c1e1500 */
[----:B------:R-:W-:Y:S02]  /*6d50*/  LOP3.LUT R227, R227, R226, RZ, 0x3c, !PT ;  /* 0x000000e2e3e37212 */ /* 0x000fe400078e3cff */
[----:B------:R-:W-:Y:S02]  /*6d60*/  LOP3.LUT R224, R225, R224, RZ, 0x3c, !PT ;  /* 0x000000e0e1e07212 */ /* 0x000fe400078e3cff */
[----:B------:R-:W-:Y:S01]  /*6d70*/  PRMT R31, RZ, 0x7610, R31 ;  /* 0x00007610ff1f7816 */ /* 0x000fe2000000001f */
[----:B0-----:R-:W-:Y:S01]  /*6d80*/  IMAD.WIDE R12, R88, 0x2, R228 ;  /* 0x00000002580c7825 */ /* 0x001fe200078e02e4 */
[----:B------:R-:W-:Y:S02]  /*6d90*/  LOP3.LUT R223, R223, R222, RZ, 0x3c, !PT ;  /* 0x000000dedfdf7212 */ /* 0x000fe400078e3cff */
[----:B------:R-:W-:-:S02]  /*6da0*/  LOP3.LUT R225, R225, R224, RZ, 0x3c, !PT ;  /* 0x000000e0e1e17212 */ /* 0x000fc400078e3cff */
[----:B------:R0:W4:Y:S01]  /*6db0*/  @!P2 LDG.E.U16 R32, desc[UR14][R12.64] ;  /* 0x0000000e0c20a981 */ /* 0x000122000c1e1500 */
[----:B------:R-:W-:Y:S02]  /*6dc0*/  LOP3.LUT R222, R223, R222, RZ, 0x3c, !PT ;  /* 0x000000dedfde7212 */ /* 0x000fe400078e3cff */
[----:B------:R-:W-:Y:S02]  /*6dd0*/  PRMT R30, RZ, 0x7610, R30 ;  /* 0x00007610ff1e7816 */ /* 0x000fe4000000001e */
[----:B------:R-:W-:Y:S01]  /*6de0*/  LOP3.LUT R221, R221, R220, RZ, 0x3c, !PT ;  /* 0x000000dcdddd7212 */ /* 0x000fe200078e3cff */
[----:B0-----:R-:W-:Y:S01]  /*6df0*/  IMAD.WIDE R12, R88, 0x2, R226 ;  /* 0x00000002580c7825 */ /* 0x001fe200078e02e2 */
[----:B------:R-:W-:-:S04]  /*6e00*/  LOP3.LUT R223, R223, R222, RZ, 0x3c, !PT ;  /* 0x000000dedfdf7212 */ /* 0x000fc800078e3cff */
        /* <DEDUP_REMOVED lines=19> */
[C---:B------:R-:W-:Y:S02]  /*6f40*/  LOP3.LUT R22, R23.reuse, R22, RZ, 0x3c, !PT ;  /* 0x0000001617167212 */ /* 0x040fe400078e3cff */
[----:B------:R-:W-:Y:S01]  /*6f50*/  PRMT R26, RZ, 0x7610, R26 ;  /* 0x00007610ff1a7816 */ /* 0x000fe2000000001a */
[----:B0-----:R-:W-:Y:S01]  /*6f60*/  IMAD.WIDE R12, R88, 0x2, R218 ;  /* 0x00000002580c7825 */ /* 0x001fe200078e02da */
[----:B------:R-:W-:-:S04]  /*6f70*/  LOP3.LUT R23, R23, R22, RZ, 0x3c, !PT ;  /* 0x0000001617177212 */ /* 0x000fc800078e3cff */
[----:B------:R0:W4:Y:S01]  /*6f80*/  @!P2 LDG.E.U16 R27, desc[UR14][R12.64] ;  /* 0x0000000e0c1ba981 */ /* 0x000122000c1e1500 */
[----:B------:R-:W-:Y:S01]  /*6f90*/  PRMT R25, RZ, 0x7610, R25 ;  /* 0x00007610ff197816 */ /* 0x000fe20000000019 */
[----:B------:R-:W-:Y:S02]  /*6fa0*/  IMAD.MOV.U32 R20, RZ, RZ, R95 ;  /* 0x000000ffff147224 */ /* 0x000fe400078e005f */
[----:B0-----:R-:W-:-:S05]  /*6fb0*/  IMAD.WIDE R12, R88, 0x2, R216 ;  /* 0x00000002580c7825 */ /* 0x001fca00078e02d8 */
[----:B------:R0:W4:Y:S01]  /*6fc0*/  @!P2 LDG.E.U16 R26, desc[UR14][R12.64] ;  /* 0x0000000e0c1aa981 */ /* 0x000122000c1e1500 */
[----:B------:R-:W-:Y:S01]  /*6fd0*/  IMAD.MOV.U32 R21, RZ, RZ, R252 ;  /* 0x000000ffff157224 */ /* 0x000fe200078e00fc */
[----:B------:R-:W-:Y:S01]  /*6fe0*/  PRMT R24, RZ, 0x7610, R24 ;  /* 0x00007610ff187816 */ /* 0x000fe20000000018 */
[----:B0-----:R-:W-:-:S05]  /*6ff0*/  IMAD.WIDE R12, R88, 0x2, R22 ;  /* 0x00000002580c7825 */ /* 0x001fca00078e0216 */
[----:B------:R0:W4:Y:S01]  /*7000*/  @!P2 LDG.E.U16 R25, desc[UR14][R12.64] ;  /* 0x0000000e0c19a981 */ /* 0x000122000c1e1500 */
[----:B------:R-:W-:Y:S02]  /*7010*/  IMAD.MOV.U32 R18, RZ, RZ, R93 ;  /* 0x000000ffff127224 */ /* 0x000fe400078e005d */
        /* <DEDUP_REMOVED lines=9> */
[----:B------:R-:W-:Y:S01]  /*70b0*/  PRMT R252, RZ, 0x7610, R252 ;  /* 0x00007610fffc7816 */ /* 0x000fe200000000fc */
[----:B0-----:R-:W-:-:S05]  /*70c0*/  IMAD.WIDE R12, R88, 0x2, R14 ;  /* 0x00000002580c7825 */ /* 0x001fca00078e020e */
[----:B------:R0:W4:Y:S01]  /*70d0*/  @!P2 LDG.E.U16 R6, desc[UR14][R12.64] ;  /* 0x0000000e0c06a981 */ /* 0x000122000c1e1500 */
[----:B------:R-:W-:Y:S01]  /*70e0*/  PRMT R11, RZ, 0x7610, R11 ;  /* 0x00007610ff0b7816 */ /* 0x000fe2000000000b */
[----:B0-----:R-:W-:-:S05]  /*70f0*/  IMAD.WIDE R12, R88, 0x2, R16 ;  /* 0x00000002580c7825 */ /* 0x001fca00078e0210 */
[----:B------:R0:W4:Y:S02]  /*7100*/  @!P2 LDG.E.U16 R252, desc[UR14][R12.64] ;  /* 0x0000000e0cfca981 */ /* 0x000124000c1e1500 */
[----:B0-----:R-:W-:Y:S02]  /*7110*/  IMAD.MOV.U32 R12, RZ, RZ, R89 ;  /* 0x000000ffff0c7224 */ /* 0x001fe400078e0059 */
[----:B------:R-:W-:Y:S02]  /*7120*/  IMAD.MOV.U32 R13, RZ, RZ, R90 ;  /* 0x000000ffff0d7224 */ /* 0x000fe400078e005a */
[----:B------:R-:W-:-:S05]  /*7130*/  IMAD.WIDE R88, R88, 0x2, R12 ;  /* 0x0000000258587825 */ /* 0x000fca00078e020c */
[----:B------:R-:W4:Y:S04]  /*7140*/  @!P2 LDG.E.U16 R11, desc[UR14][R88.64] ;  /* 0x0000000e580ba981 */ /* 0x000f28000c1e1500 */
[----:B---3--:R-:W-:Y:S04]  /*7150*/  STL.64 [R1+0xd18], R214 ;  /* 0x000d18d601007387 */ /* 0x008fe80000100a00 */
[----:B--2---:R-:W-:Y:S04]  /*7160*/  STL.64 [R1+0xd10], R212 ;  /* 0x000d10d401007387 */ /* 0x004fe80000100a00 */
        /* <DEDUP_REMOVED lines=30> */
[----:B0-----:R-:W2:Y:S04]  /*7350*/  LDL.LU.64 R152, [R1+0x400] ;  /* 0x0004000001987983 */ /* 0x001ea80000300a00 */
        /* <DEDUP_REMOVED lines=31> */
[----:B------:R-:W-:Y:S04]  /*7550*/  STS.U16 [R78+UR12+0x3100], R81 ;  /* 0x003100514e007988 */ /* 0x000fe8000800040c */
[----:B------:R0:W-:Y:S04]  /*7560*/  STS.U16 [R78+UR12+0x500], R70 ;  /* 0x000500464e007988 */ /* 0x0001e8000800040c */
[----:B------:R-:W-:Y:S01]  /*7570*/  STS.U16 [R78+UR12+0x1500], R80 ;  /* 0x001500504e007988 */ /* 0x000fe2000800040c */
[----:B------:R-:W-:Y:S01]  /*7580*/  UMOV UR4, UR13 ;  /* 0x0000000d00047c82 */ /* 0x000fe20008000000 */
[----:B------:R-:W-:-:S02]  /*7590*/  UMOV UR5, 0x40000040 ;  /* 0x4000004000057882 */ /* 0x000fc40000000000 */
[----:B------:R-:W3:Y:S01]  /*75a0*/  LDL.LU.64 R88, [R1+0x100] ;  /* 0x0001000001587983 */ /* 0x000ee20000300a00 */
[----:B0-----:R-:W-:-:S03]  /*75b0*/  LOP3.LUT R70, R0, 0x30, RZ, 0x3c, !PT ;  /* 0x0000003000467812 */ /* 0x001fc600078e3cff */
[----:B------:R-:W-:Y:S04]  /*75c0*/  STS.U16 [R78+UR12+0x2500], R79 ;  /* 0x0025004f4e007988 */ /* 0x000fe8000800040c */
[----:B------:R-:W-:Y:S04]  /*75d0*/  STS.U16 [R78+UR12+0x3500], R77 ;  /* 0x0035004d4e007988 */ /* 0x000fe8000800040c */
[----:B------:R-:W-:Y:S04]  /*75e0*/  STS.U16 [R70+UR12+0x180], R76 ;  /* 0x0001804c46007988 */ /* 0x000fe8000800040c */
[----:B------:R-:W-:Y:S04]  /*75f0*/  STS.U16 [R70+UR12+0x1180], R75 ;  /* 0x0011804b46007988 */ /* 0x000fe8000800040c */
[----:B------:R-:W-:Y:S04]  /*7600*/  STS.U16 [R70+UR12+0x2180], R74 ;  /* 0x0021804a46007988 */ /* 0x000fe8000800040c */
[----:B------:R-:W-:Y:S04]  /*7610*/  STS.U16 [R70+UR12+0x3180], R73 ;  /* 0x0031804946007988 */ /* 0x000fe8000800040c */
[----:B------:R0:W-:Y:S04]  /*7620*/  STS.U16 [R70+UR12+0x580], R62 ;  /* 0x0005803e46007988 */ /* 0x0001e8000800040c */
[----:B------:R-:W-:Y:S04]  /*7630*/  STS.U16 [R70+UR12+0x1580], R72 ;  /* 0x0015804846007988 */ /* 0x000fe8000800040c */
        /* <DEDUP_REMOVED lines=56> */
[----:B------:R0:W-:Y:S04]  /*79c0*/  STS.U16 [R5+UR12+0x4e00], R252 ;  /* 0x004e00fc05007988 */ /* 0x0001e8000800040c */
[----:B------:R-:W-:Y:S01]  /*79d0*/  STS.U16 [R5+UR12+0x4f00], R11 ;  /* 0x004f000b05007988 */ /* 0x000fe2000800040c */
[----:B------:R1:W-:Y:S06]  /*79e0*/  MEMBAR.ALL.CTA ;  /* 0x0000000000007992 */ /* 0x0003ec0000008000 */
[----:B-1----:R-:W1:Y:S01]  /*79f0*/  FENCE.VIEW.ASYNC.S ;  /* 0x00000000000073c6 */ /* 0x002e620000000000 */
[----:B------:R-:W-:Y:S01]  /*7a00*/  UMOV UR10, UR6 ;  /* 0x00000006000a7c82 */ /* 0x000fe20008000000 */
[----:B------:R-:W-:Y:S01]  /*7a10*/  UMOV UR11, UR7 ;  /* 0x00000007000b7c82 */ /* 0x000fe20008000000 */
[----:B------:R-:W-:Y:S01]  /*7a20*/  UMOV UR18, UR6 ;  /* 0x0000000600127c82 */ /* 0x000fe20008000000 */
[----:B------:R-:W3:Y:S01]  /*7a30*/  LDL.LU.64 R98, [R1+0x128] ;  /* 0x0001280001627983 */ /* 0x000ee20000300a00 */
[----:B------:R-:W-:Y:S01]  /*7a40*/  UMOV UR19, UR7 ;  /* 0x0000000700137c82 */ /* 0x000fe20008000000 */
[----:B------:R-:W-:Y:S01]  /*7a50*/  UMOV UR22, UR6 ;  /* 0x0000000600167c82 */ /* 0x000fe20008000000 */
[----:B------:R-:W-:Y:S01]  /*7a60*/  UMOV UR23, UR7 ;  /* 0x0000000700177c82 */ /* 0x000fe20008000000 */
[----:B------:R-:W3:Y:S01]  /*7a70*/  LDL.LU.64 R100, [R1+0x130] ;  /* 0x0001300001647983 */ /* 0x000ee20000300a00 */
[----:B------:R-:W-:Y:S01]  /*7a80*/  UMOV UR26, UR6 ;  /* 0x00000006001a7c82 */ /* 0x000fe20008000000 */
[----:B------:R-:W-:Y:S01]  /*7a90*/  UMOV UR27, UR7 ;  /* 0x00000007001b7c82 */ /* 0x000fe20008000000 */
[----:B0-----:R-:W0:Y:S01]  /*7aa0*/  LDC R252, c[0x0][0x23c] ;  /* 0x00008f00fffc7b82 */ /* 0x001e220000000800 */
[----:B------:R-:W3:Y:S04]  /*7ab0*/  LDL.LU.64 R102, [R1+0x138] ;  /* 0x0001380001667983 */ /* 0x000ee80000300a00 */
[----:B------:R-:W3:Y:S04]  /*7ac0*/  LDL.LU.64 R104, [R1+0x140] ;  /* 0x0001400001687983 */ /* 0x000ee80000300a00 */
[----:B------:R-:W3:Y:S01]  /*7ad0*/  LDL.LU.64 R106, [R1+0x148] ;  /* 0x00014800016a7983 */ /* 0x000ee20000300a00 */
[----:B-1----:R-:W-:Y:S06]  /*7ae0*/  BAR.SYNC.DEFER_BLOCKING 0x0 ;  /* 0x0000000000007b1d */ /* 0x002fec0000010000 */
[----:B------:R-:W3:Y:S04]  /*7af0*/  LDL.LU.64 R108, [R1+0x150] ;  /* 0x00015000016c7983 */ /* 0x000ee80000300a00 */
[----:B------:R-:W3:Y:S04]  /*7b00*/  LDL.LU.64 R110, [R1+0x158] ;  /* 0x00015800016e7983 */ /* 0x000ee80000300a00 */
[----:B------:R-:W3:Y:S04]  /*7b10*/  LDL.LU.64 R112, [R1+0x160] ;  /* 0x0001600001707983 */ /* 0x000ee80000300a00 */
[----:B------:R-:W3:Y:S01]  /*7b20*/  LDL.LU.64 R114, [R1+0x168] ;  /* 0x0001680001727983 */ /* 0x000ee20000300a00 */
[----:B--2---:R-:W-:-:S03]  /*7b30*/  WARPGROUP.ARRIVE ;  /* 0x00000000000079c5 */ /* 0x004fc60000000000 */
[----:B------:R-:W3:Y:S04]  /*7b40*/  LDL.LU.64 R116, [R1+0x170] ;  /* 0x0001700001747983 */ /* 0x000ee80000300a00 */
[----:B------:R-:W3:Y:S01]  /*7b50*/  LDL.LU.64 R118, [R1+0x178] ;  /* 0x0001780001767983 */ /* 0x000ee20000300a00 */
[----:B------:R-:W-:Y:S03]  /*7b60*/  HGMMA.64x128x16.F32 R152, gdesc[UR4].tnspA, R152, gsb0 ;  /* 0x21e00000049879f0 */ /* 0x000fe60008000898 */
[----:B------:R-:W3:Y:S04]  /*7b70*/  LDL.LU.64 R120, [R1+0x180] ;  /* 0x0001800001787983 */ /* 0x000ee80000300a00 */
        /* <DEDUP_REMOVED lines=15> */
[----:B------:R-:W2:Y:S04]  /*7c70*/  LDL.LU.64 R24, [R1] ;  /* 0x0000000001187983 */ /* 0x000ea80000300a00 */
        /* <DEDUP_REMOVED lines=30> */
[----:B------:R-:W-:-:S03]  /*7e60*/  WARPGROUP.DEPBAR.LE gsb0, 0x0 ;  /* 0x00008000000079c5 */ /* 0x000fc60000010000 */
[----:B------:R-:W2:Y:S04]  /*7e70*/  LDL.LU.64 R86, [R1+0xf8] ;  /* 0x0000f80001567983 */ /* 0x000ea80000300a00 */
[----:B------:R1:W5:Y:S04]  /*7e80*/  LDL.LU R7, [R1+0xd24] ;  /* 0x000d240001077983 */ /* 0x0003680000300800 */
[----:B------:R1:W5:Y:S04]  /*7e90*/  LDL.LU R6, [R1+0xd20] ;  /* 0x000d200001067983 */ /* 0x0003680000300800 */
        /* <DEDUP_REMOVED lines=32> */
[----:B----4-:R-:W4:Y:S04]  /*80a0*/  LDL.LU.64 R214, [R1+0xd18] ;  /* 0x000d180001d67983 */ /* 0x010f280000300a00 */
[----:B------:R-:W4:Y:S04]  /*80b0*/  LDL.LU.64 R212, [R1+0xd10] ;  /* 0x000d100001d47983 */ /* 0x000f280000300a00 */
        /* <DEDUP_REMOVED lines=24> */
[----:B------:R-:W4:Y:S01]  /*8240*/  LDL.LU.64 R162, [R1+0xc48] ;  /* 0x000c480001a27983 */ /* 0x000f220000300a00 */
[----:B------:R-:W-:-:S03]  /*8250*/  IMAD.MOV.U32 R11, RZ, RZ, R152 ;  /* 0x000000ffff0b7224 */ /* 0x000fc600078e0098 */
[----:B------:R-:W4:Y:S04]  /*8260*/  LDL.LU.64 R160, [R1+0xc40] ;  /* 0x000c400001a07983 */ /* 0x000f280000300a00 */
[----:B------:R-:W4:Y:S04]  /*8270*/  LDL.LU.64 R158, [R1+0xc38] ;  /* 0x000c3800019e7983 */ /* 0x000f280000300a00 */
[----:B------:R-:W4:Y:S04]  /*8280*/  LDL.LU.64 R156, [R1+0xc30] ;  /* 0x000c3000019c7983 */ /* 0x000f280000300a00 */
[----:B------:R-:W4:Y:S04]  /*8290*/  LDL.LU.64 R154, [R1+0xc28] ;  /* 0x000c2800019a7983 */ /* 0x000f280000300a00 */
[----:B------:R-:W4:Y:S02]  /*82a0*/  LDL.LU.64 R152, [R1+0xc20] ;  /* 0x000c200001987983 */ /* 0x000f240000300a00 */
[----:B----4-:R-:W-:-:S06]  /*82b0*/  WARPGROUP.ARRIVE ;  /* 0x00000000000079c5 */ /* 0x010fcc0000000000 */
[----:B------:R-:W-:Y:S03]  /*82c0*/  HGMMA.64x128x16.F32 R152, gdesc[UR8].tnspA, R152, gsb0 ;  /* 0x21e00000089879f0 */ /* 0x000fe60008000898 */
[----:B------:R-:W-:Y:S02]  /*82d0*/  WARPGROUP.DEPBAR.LE gsb0, 0x0 ;  /* 0x00008000000079c5 */ /* 0x000fe40000010000 */
        /* <DEDUP_REMOVED lines=67> */
[----:B------:R-:W-:Y:S01]  /*8710*/  STL.64 [R1+0x200], R152 ;  /* 0x0002009801007387 */ /* 0x000fe20000100a00 */
[----:B---3--:R-:W-:-:S03]  /*8720*/  WARPGROUP.ARRIVE ;  /* 0x00000000000079c5 */ /* 0x008fc60000000000 */
[----:B------:R-:W-:Y:S03]  /*8730*/  STL.64 [R1+0x208], R154 ;  /* 0x0002089a01007387 */ /* 0x000fe60000100a00 */
[----:B------:R-:W-:Y:S01]  /*8740*/  HGMMA.64x128x16.F32 R88, gdesc[UR20].tnspA, R88, gsb0 ;  /* 0x21e00000145879f0 */ /* 0x000fe20008000858 */
        /* <DEDUP_REMOVED lines=30> */
[----:B---3--:R-:W3:Y:S04]  /*8930*/  LDL.LU.64 R214, [R1+0xb18] ;  /* 0x000b180001d67983 */ /* 0x008ee80000300a00 */
        /* <DEDUP_REMOVED lines=30> */
[----:B------:R-:W3:Y:S01]  /*8b20*/  LDL.LU.64 R152, [R1+0xa20] ;  /* 0x000a200001987983 */ /* 0x000ee20000300a00 */
[----:B------:R-:W-:-:S02]  /*8b30*/  WARPGROUP.DEPBAR.LE gsb0, 0x0 ;  /* 0x00008000000079c5 */ /* 0x000fc40000010000 */
[----:B--2---:R-:W-:Y:S01]  /*8b40*/  WARPGROUP.ARRIVE ;  /* 0x00000000000079c5 */ /* 0x004fe20000000000 */
[----:B------:R-:W-:Y:S04]  /*8b50*/  STL.64 [R1+0x100], R88 ;  /* 0x0001005801007387 */ /* 0x000fe80000100a00 */
[----:B------:R-:W-:Y:S01]  /*8b60*/  STL.64 [R1+0x108], R90 ;  /* 0x0001085a01007387 */ /* 0x000fe20000100a00 */
[----:B------:R-:W-:Y:S03]  /*8b70*/  HGMMA.64x128x16.F32 R24, gdesc[UR24].tnspA, R24, gsb0 ;  /* 0x21e00000181879f0 */ /* 0x000fe60008000818 */
        /* <DEDUP_REMOVED lines=30> */
[----:B--2---:R-:W2:Y:S04]  /*8d60*/  LDL.LU.64 R150, [R1+0xa18] ;  /* 0x000a180001967983 */ /* 0x004ea80000300a00 */
        /* <DEDUP_REMOVED lines=32> */
[----:B------:R-:W-:Y:S04]  /*8f70*/  STL.64 [R1], R24 ;  /* 0x0000001801007387 */ /* 0x000fe80000100a00 */
        /* <DEDUP_REMOVED lines=63> */
[----:B0-----:R-:W-:Y:S01]  /*9370*/  IMAD.SHL.U32 R252, R252, 0x10, RZ ;  /* 0x00000010fcfc7824 */ /* 0x001fe200078e00ff */
[----:B---3--:R-:W-:-:S03]  /*9380*/  WARPGROUP.ARRIVE ;  /* 0x00000000000079c5 */ /* 0x008fc60000000000 */
[----:B------:R-:W-:-:S04]  /*9390*/  IMAD.WIDE R12, R252, 0x2, R12 ;  /* 0x00000002fc0c7825 */ /* 0x000fc800078e020c */
[C---:B------:R-:W-:Y:S01]  /*93a0*/  IMAD.WIDE R16, R252.reuse, 0x2, R16 ;  /* 0x00000002fc107825 */ /* 0x040fe200078e0210 */
[----:B------:R-:W-:Y:S01]  /*93b0*/  STL [R1+0x7f4], R12 ;  /* 0x0007f40c01007387 */ /* 0x000fe20000100800 */
[----:B------:R-:W-:Y:S01]  /*93c0*/  UMOV UR30, UR6 ;  /* 0x00000006001e7c82 */ /* 0x000fe20008000000 */
[----:B------:R-:W-:Y:S01]  /*93d0*/  UMOV UR31, UR7 ;  /* 0x00000007001f7c82 */ /* 0x000fe20008000000 */
[C---:B------:R-:W-:Y:S01]  /*93e0*/  IMAD.WIDE R14, R252.reuse, 0x2, R14 ;  /* 0x00000002fc0e7825 */ /* 0x040fe200078e020e */
[----:B------:R0:W-:Y:S01]  /*93f0*/  STL [R1+0x7f0], R13 ;  /* 0x0007f00d01007387 */ /* 0x0001e20000100800 */
[----:B------:R-:W-:Y:S03]  /*9400*/  HGMMA.64x128x16.F32 R152, gdesc[UR28].tnspA, R152, gsb0 ;  /* 0x21e000001c9879f0 */ /* 0x000fe60008000898 */
[----:B------:R-:W-:Y:S04]  /*9410*/  STL [R1+0x7ec], R16 ;  /* 0x0007ec1001007387 */ /* 0x000fe80000100800 */
[----:B------:R3:W-:Y:S01]  /*9420*/  STL [R1+0x7e8], R17 ;  /* 0x0007e81101007387 */ /* 0x0007e20000100800 */
[----:B0-----:R-:W-:-:S03]  /*9430*/  IMAD.WIDE R12, R252, 0x2, R18 ;  /* 0x00000002fc0c7825 */ /* 0x001fc600078e0212 */
[----:B------:R-:W-:Y:S04]  /*9440*/  STL [R1+0x7e4], R14 ;  /* 0x0007e40e01007387 */ /* 0x000fe80000100800 */
[----:B------:R-:W-:Y:S01]  /*9450*/  STL [R1+0x7e0], R15 ;  /* 0x0007e00f01007387 */ /* 0x000fe20000100800 */
[----:B---3--:R-:W-:-:S03]  /*9460*/  IMAD.WIDE R16, R252, 0x2, R20 ;  /* 0x00000002fc107825 */ /* 0x008fc600078e0214 */
[----:B------:R-:W-:Y:S01]  /*9470*/  STL [R1+0x794], R12 ;  /* 0x0007940c01007387 */ /* 0x000fe20000100800 */
[----:B------:R-:W-:Y:S01]  /*9480*/  UMOV UR34, UR6 ;  /* 0x0000000600227c82 */ /* 0x000fe20008000000 */
[----:B------:R-:W-:Y:S01]  /*9490*/  UMOV UR35, UR7 ;  /* 0x0000000700237c82 */ /* 0x000fe20008000000 */
[----:B------:R-:W-:Y:S01]  /*94a0*/  UMOV UR38, UR6 ;  /* 0x0000000600267c82 */ /* 0x000fe20008000000 */
[----:B------:R0:W-:Y:S01]  /*94b0*/  STL [R1+0x6c4], R13 ;  /* 0x0006c40d01007387 */ /* 0x0001e20000100800 */
[----:B------:R-:W-:Y:S01]  /*94c0*/  UMOV UR39, UR7 ;  /* 0x0000000700277c82 */ /* 0x000fe20008000000 */
[----:B------:R-:W3:Y:S02]  /*94d0*/  LDC R21, c[0x0][0x23c] ;  /* 0x00008f00ff157b82 */ /* 0x000ee40000000800 */
[----:B------:R1:W-:Y:S04]  /*94e0*/  STL [R1+0x6c0], R16 ;  /* 0x0006c01001007387 */ /* 0x0003e80000100800 */
[----:B------:R-:W4:Y:S01]  /*94f0*/  LDL.LU R20, [R1+0x7dc] ;  /* 0x0007dc0001147983 */ /* 0x000f220000300800 */
[----:B------:R-:W-:-:S02]  /*9500*/  WARPGROUP.DEPBAR.LE gsb0, 0x0 ;  /* 0x00008000000079c5 */ /* 0x000fc40000010000 */
[----:B--2---:R-:W-:-:S06]  /*9510*/  WARPGROUP.ARRIVE ;  /* 0x00000000000079c5 */ /* 0x004fcc0000000000 */
[----:B------:R-:W-:Y:S01]  /*9520*/  HGMMA.64x128x16.F32 R88, gdesc[UR32].tnspA, R88, gsb0 ;  /* 0x21e00000205879f0 */ /* 0x000fe20008000858 */
[----:B---3--:R-:W-:-:S04]  /*9530*/  IMAD.SHL.U32 R21, R21, 0x10, RZ ;  /* 0x0000001015157824 */ /* 0x008fc800078e00ff */
[----:B0-----:R-:W-:-:S04]  /*9540*/  IMAD.WIDE R12, R21, 0x2, R22 ;  /* 0x00000002150c7825 */ /* 0x001fc800078e0216 */
[----:B------:R-:W-:Y:S02]  /*9550*/  IMAD.MOV.U32 R252, RZ, RZ, R17 ;  /* 0x000000fffffc7224 */ /* 0x000fe400078e0011 */
[----:B------:R-:W-:Y:S02]  /*9560*/  IMAD.MOV.U32 R23, RZ, RZ, R12 ;  /* 0x000000ffff177224 */ /* 0x000fe400078e000c */
[----:B------:R-:W-:Y:S02]  /*9570*/  IMAD.MOV.U32 R22, RZ, RZ, R13 ;  /* 0x000000ffff167224 */ /* 0x000fe400078e000d */
[----:B-1----:R-:W-:-:S04]  /*9580*/  IMAD.WIDE R16, R21, 0x2, R216 ;  /* 0x0000000215107825 */ /* 0x002fc800078e02d8 */
[----:B------:R-:W-:-:S04]  /*9590*/  IMAD.WIDE R14, R21, 0x2, R218 ;  /* 0x00000002150e7825 */ /* 0x000fc800078e02da */
[----:B------:R-:W-:Y:S01]  /*95a0*/  IMAD.WIDE R12, R21, 0x2, R220 ;  /* 0x00000002150c7825 */ /* 0x000fe200078e02dc */
[----:B------:R-:W-:Y:S02]  /*95b0*/  WARPGROUP.DEPBAR.LE gsb0, 0x0 ;  /* 0x00008000000079c5 */ /* 0x000fe40000010000 */
[----:B----4-:R-:W-:-:S06]  /*95c0*/  WARPGROUP.ARRIVE ;  /* 0x00000000000079c5 */ /* 0x010fcc0000000000 */
[----:B------:R-:W-:Y:S01]  /*95d0*/  HGMMA.64x128x16.F32 R24, gdesc[UR36].tnspA, R24, gsb0 ;  /* 0x21e00000241879f0 */ /* 0x000fe20008000818 */
[----:B------:R-:W-:Y:S02]  /*95e0*/  IMAD.MOV.U32 R217, RZ, RZ, R16 ;  /* 0x000000ffffd97224 */ /* 0x000fe400078e0010 */
[----:B------:R-:W-:Y:S02]  /*95f0*/  IMAD.MOV.U32 R216, RZ, RZ, R17 ;  /* 0x000000ffffd87224 */ /* 0x000fe400078e0011 */
[----:B------:R-:W-:Y:S02]  /*9600*/  IMAD.MOV.U32 R219, RZ, RZ, R14 ;  /* 0x000000ffffdb7224 */ /* 0x000fe400078e000e */
[----:B------:R-:W-:Y:S02]  /*9610*/  IMAD.MOV.U32 R218, RZ, RZ, R15 ;  /* 0x000000ffffda7224 */ /* 0x000fe400078e000f */
[----:B------:R-:W-:Y:S02]  /*9620*/  IMAD.MOV.U32 R221, RZ, RZ, R12 ;  /* 0x000000ffffdd7224 */ /* 0x000fe400078e000c */
[----:B------:R-:W-:-:S02]  /*9630*/  IMAD.MOV.U32 R220, RZ, RZ, R13 ;  /* 0x000000ffffdc7224 */ /* 0x000fc400078e000d */
[----:B------:R-:W-:-:S04]  /*9640*/  IMAD.WIDE R16, R21, 0x2, R222 ;  /* 0x0000000215107825 */ /* 0x000fc800078e02de */
[----:B------:R-:W-:-:S05]  /*9650*/  VIADD R20, R20, 0xffffffff ;  /* 0xffffffff14147836 */ /* 0x000fca0000000000 */
[----:B------:R0:W-:Y:S01]  /*9660*/  STL [R1+0x7dc], R20 ;  /* 0x0007dc1401007387 */ /* 0x0001e20000100800 */
[----:B------:R-:W-:Y:S02]  /*9670*/  ISETP.NE.U32.AND P0, PT, R20, RZ, PT ;  /* 0x000000ff1400720c */ /* 0x000fe40003f05070 */
[----:B0-----:R-:W0:Y:S01]  /*9680*/  LDC R20, c[0x0][0x238] ;  /* 0x00008e00ff147b82 */ /* 0x001e220000000800 */
[----:B------:R-:W-:-:S04]  /*9690*/  IMAD.WIDE R14, R21, 0x2, R224 ;  /* 0x00000002150e7825 */ /* 0x000fc800078e02e0 */
[----:B------:R-:W-:-:S04]  /*96a0*/  IMAD.WIDE R12, R21, 0x2, R226 ;  /* 0x00000002150c7825 */ /* 0x000fc800078e02e2 */
[----:B------:R-:W-:Y:S02]  /*96b0*/  IMAD.MOV.U32 R223, RZ, RZ, R16 ;  /* 0x000000ffffdf7224 */ /* 0x000fe400078e0010 */
[----:B------:R-:W-:Y:S02]  /*96c0*/  IMAD.MOV.U32 R222, RZ, RZ, R17 ;  /* 0x000000ffffde7224 */ /* 0x000fe400078e0011 */
[----:B------:R-:W-:Y:S02]  /*96d0*/  IMAD.MOV.U32 R225, RZ, RZ, R14 ;  /* 0x000000ffffe17224 */ /* 0x000fe400078e000e */
[----:B------:R-:W-:Y:S02]  /*96e0*/  IMAD.MOV.U32 R224, RZ, RZ, R15 ;  /* 0x000000ffffe07224 */ /* 0x000fe400078e000f */
[----:B------:R-:W-:Y:S02]  /*96f0*/  IMAD.MOV.U32 R227, RZ, RZ, R12 ;  /* 0x000000ffffe37224 */ /* 0x000fe400078e000c */
[----:B------:R-:W-:-:S02]  /*9700*/  IMAD.MOV.U32 R226, RZ, RZ, R13 ;  /* 0x000000ffffe27224 */ /* 0x000fc400078e000d */
[----:B------:R-:W-:-:S04]  /*9710*/  IMAD.WIDE R18, R21, 0x2, R228 ;  /* 0x0000000215127825 */ /* 0x000fc800078e02e4 */
[----:B------:R-:W-:-:S04]  /*9720*/  IMAD.WIDE R16, R21, 0x2, R230 ;  /* 0x0000000215107825 */ /* 0x000fc800078e02e6 */
[----:B------:R-:W-:-:S04]  /*9730*/  IMAD.WIDE R14, R21, 0x2, R232 ;  /* 0x00000002150e7825 */ /* 0x000fc800078e02e8 */
[----:B------:R-:W-:-:S04]  /*9740*/  IMAD.WIDE R12, R21, 0x2, R234 ;  /* 0x00000002150c7825 */ /* 0x000fc800078e02ea */
[----:B0-----:R-:W-:Y:S02]  /*9750*/  IMAD.SHL.U32 R20, R20, 0x10, RZ ;  /* 0x0000001014147824 */ /* 0x001fe400078e00ff */
[----:B------:R-:W-:Y:S02]  /*9760*/  IMAD.MOV.U32 R229, RZ, RZ, R18 ;  /* 0x000000ffffe57224 */ /* 0x000fe400078e0012 */
[----:B------:R-:W-:Y:S02]  /*9770*/  IMAD.MOV.U32 R228, RZ, RZ, R19 ;  /* 0x000000ffffe47224 */ /* 0x000fe400078e0013 */
[----:B------:R-:W-:Y:S02]  /*9780*/  IMAD.MOV.U32 R231, RZ, RZ, R16 ;  /* 0x000000ffffe77224 */ /* 0x000fe400078e0010 */
[----:B------:R-:W-:Y:S02]  /*9790*/  IMAD.MOV.U32 R230, RZ, RZ, R17 ;  /* 0x000000ffffe67224 */ /* 0x000fe400078e0011 */
[----:B------:R-:W-:-:S02]  /*97a0*/  IMAD.MOV.U32 R233, RZ, RZ, R14 ;  /* 0x000000ffffe97224 */ /* 0x000fc400078e000e */
[----:B------:R-:W-:Y:S02]  /*97b0*/  IMAD.MOV.U32 R232, RZ, RZ, R15 ;  /* 0x000000ffffe87224 */ /* 0x000fe400078e000f */
[----:B------:R-:W-:Y:S02]  /*97c0*/  IMAD.MOV.U32 R235, RZ, RZ, R12 ;  /* 0x000000ffffeb7224 */ /* 0x000fe400078e000c */
[----:B------:R-:W-:Y:S02]  /*97d0*/  IMAD.MOV.U32 R234, RZ, RZ, R13 ;  /* 0x000000ffffea7224 */ /* 0x000fe400078e000d */
[----:B------:R-:W-:Y:S02]  /*97e0*/  VIADD R4, R4, 0xfffffff0 ;  /* 0xfffffff004047836 */ /* 0x000fe40000000000 */
[----:B------:R-:W-:Y:S01]  /*97f0*/  IMAD.WIDE R2, R20, 0x2, R2 ;  /* 0x0000000214027825 */ /* 0x000fe200078e0202 */
[----:B------:R-:W-:Y:S02]  /*9800*/  WARPGROUP.DEPBAR.LE gsb0, 0x0 ;  /* 0x00008000000079c5 */ /* 0x000fe40000010000 */
[----:B------:R-:W-:Y:S05]  /*9810*/  @P0 BRA `(.L_x_1) ;  /* 0xffffffb000280947 */ /* 0x000fea000383ffff */
[----:B------:R-:W2:Y:S04]  /*9820*/  LDL.LU R18, [R1+0x3c8] ;  /* 0x0003c80001127983 */ /* 0x000ea80000300800 */
[----:B------:R-:W3:Y:S04]  /*9830*/  LDL.LU R21, [R1+0xc8] ;  /* 0x0000c80001157983 */ /* 0x000ee80000300800 */
[----:B------:R-:W4:Y:S04]  /*9840*/  LDL.LU R20, [R1+0xc0] ;  /* 0x0000c00001147983 */ /* 0x000f280000300800 */
[----:B------:R-:W2:Y:S04]  /*9850*/  LDL.LU R19, [R1+0x1c8] ;  /* 0x0001c80001137983 */ /* 0x000ea80000300800 */
[----:B------:R-:W3:Y:S04]  /*9860*/  LDL.LU R230, [R1+0x1f4] ;  /* 0x0001f40001e67983 */ /* 0x000ee80000300800 */
[----:B------:R-:W3:Y:S04]  /*9870*/  LDL.LU R232, [R1+0x3f4] ;  /* 0x0003f40001e87983 */ /* 0x000ee80000300800 */
[----:B------:R-:W4:Y:S04]  /*9880*/  LDL.LU R234, [R1+0x2fc] ;  /* 0x0002fc0001ea7983 */ /* 0x000f280000300800 */
[----:B------:R-:W4:Y:S04]  /*9890*/  LDL.LU R4, [R1+0x4fc] ;  /* 0x0004fc0001047983 */ /* 0x000f280000300800 */
[----:B------:R-:W2:Y:S04]  /*98a0*/  LDL.LU R242, [R1+0x2f4] ;  /* 0x0002f40001f27983 */ /* 0x000ea80000300800 */
        /* <DEDUP_REMOVED lines=23> */
[----:B------:R-:W3:Y:S04]  /*9a20*/  LDL.LU R222, [R1+0xfc] ;  /* 0x0000fc0001de7983 */ /* 0x000ee80000300800 */
[----:B------:R-:W4:Y:S04]  /*9a30*/  LDL.LU R224, [R1+0xf4] ;  /* 0x0000f40001e07983 */ /* 0x000f280000300800 */
[----:B------:R-:W2:Y:S04]  /*9a40*/  LDL.LU R226, [R1+0x1fc] ;  /* 0x0001fc0001e27983 */ /* 0x000ea80000300800 */
[----:B------:R-:W2:Y:S01]  /*9a50*/  LDL.LU R228, [R1+0x3fc] ;  /* 0x0003fc0001e47983 */ /* 0x000ea20000300800 */
[----:B------:R-:W-:-:S02]  /*9a60*/  F2FP.F16.F32.PACK_AB R0, R87, R215 ;  /* 0x000000d75700723e */ /* 0x000fc400000000ff */
[----:B------:R-:W-:Y:S01]  /*9a70*/  F2FP.F16.F32.PACK_AB R5, R85, R213 ;  /* 0x000000d55505723e */ /* 0x000fe200000000ff */
[----:B------:R-:W-:Y:S04]  /*9a80*/  STL [R1+0x8c4], R163 ;  /* 0x0008c4a301007387 */ /* 0x000fe80000100800 */
        /* <DEDUP_REMOVED lines=39> */
[----:B-----5:R-:W-:Y:S04]  /*9d00*/  STL [R1+0x824], R7 ;  /* 0x0008240701007387 */ /* 0x020fe80000100800 */
[----:B------:R3:W-:Y:S04]  /*9d10*/  STL [R1+0x820], R6 ;  /* 0x0008200601007387 */ /* 0x0007e80000100800 */
[----:B------:R4:W-:Y:S04]  /*9d20*/  STL [R1+0x54c], R0 ;  /* 0x00054c0001007387 */ /* 0x0009e80000100800 */
[----:B------:R2:W-:Y:S01]  /*9d30*/  STL [R1+0x548], R5 ;  /* 0x0005480501007387 */ /* 0x0005e20000100800 */
[----:B---3--:R-:W-:-:S02]  /*9d40*/  F2FP.F16.F32.PACK_AB R6, R151, R222 ;  /* 0x000000de9706723e */ /* 0x008fc400000000ff */
[----:B----4-:R-:W-:-:S03]  /*9d50*/  F2FP.F16.F32.PACK_AB R0, R149, R224 ;  /* 0x000000e09500723e */ /* 0x010fc600000000ff */
[----:B------:R0:W-:Y:S04]  /*9d60*/  STL [R1+0x544], R6 ;  /* 0x0005440601007387 */ /* 0x0001e80000100800 */
[----:B------:R1:W-:Y:S01]  /*9d70*/  STL [R1+0x540], R0 ;  /* 0x0005400001007387 */ /* 0x0003e20000100800 */
[----:B--2---:R-:W-:Y:S02]  /*9d80*/  F2FP.F16.F32.PACK_AB R5, R226, R228 ;  /* 0x000000e4e205723e */ /* 0x004fe400000000ff */
[----:B0-----:R-:W-:-:S03]  /*9d90*/  F2FP.F16.F32.PACK_AB R6, R230, R232 ;  /* 0x000000e8e606723e */ /* 0x001fc600000000ff */
[----:B------:R0:W-:Y:S01]  /*9da0*/  STL [R1+0x53c], R5 ;  /* 0x00053c0501007387 */ /* 0x0001e20000100800 */
[----:B-1----:R-:W-:-:S03]  /*9db0*/  F2FP.F16.F32.PACK_AB R0, R234, R4 ;  /* 0x00000004ea00723e */ /* 0x002fc600000000ff */
[----:B------:R-:W-:Y:S01]  /*9dc0*/  STL [R1+0x538], R6 ;  /* 0x0005380601007387 */ /* 0x000fe20000100800 */
[----:B------:R-:W-:-:S03]  /*9dd0*/  F2FP.F16.F32.PACK_AB R4, R86, R214 ;  /* 0x000000d65604723e */ /* 0x000fc600000000ff */
[----:B------:R1:W-:Y:S01]  /*9de0*/  STL [R1+0x534], R0 ;  /* 0x0005340001007387 */ /* 0x0003e20000100800 */
[----:B0-----:R-:W-:-:S05]  /*9df0*/  F2FP.F16.F32.PACK_AB R5, R242, R243 ;  /* 0x000000f3f205723e */ /* 0x001fca00000000ff */
[----:B------:R0:W-:Y:S01]  /*9e00*/  STL [R1+0x530], R5 ;  /* 0x0005300501007387 */ /* 0x0001e20000100800 */
[----:B-1----:R-:W-:-:S03]  /*9e10*/  F2FP.F16.F32.PACK_AB R0, R84, R212 ;  /* 0x000000d45400723e */ /* 0x002fc600000000ff */
[----:B------:R1:W-:Y:S04]  /*9e20*/  STL [R1+0x52c], R4 ;  /* 0x00052c0401007387 */ /* 0x0003e80000100800 */
[----:B------:R2:W-:Y:S01]  /*9e30*/  STL [R1+0x528], R0 ;  /* 0x0005280001007387 */ /* 0x0005e20000100800 */
[----:B0-----:R-:W-:Y:S02]  /*9e40*/  F2FP.F16.F32.PACK_AB R5, R150, R240 ;  /* 0x000000f09605723e */ /* 0x001fe400000000ff */
[----:B-1----:R-:W-:-:S03]  /*9e50*/  F2FP.F16.F32.PACK_AB R4, R148, R241 ;  /* 0x000000f19404723e */ /* 0x002fc600000000ff */
[----:B------:R0:W-:Y:S01]  /*9e60*/  STL [R1+0x524], R5 ;  /* 0x0005240501007387 */ /* 0x0001e20000100800 */
[----:B--2---:R-:W-:-:S03]  /*9e70*/  F2FP.F16.F32.PACK_AB R0, R238, R239 ;  /* 0x000000efee00723e */ /* 0x004fc600000000ff */
        /* <DEDUP_REMOVED lines=16> */
[----:B------:R-:W-:Y:S01]  /*9f80*/  STL [R1+0x500], R5 ;  /* 0x0005000501007387 */ /* 0x000fe20000100800 */
[----:B--2---:R-:W-:-:S03]  /*9f90*/  F2FP.F16.F32.PACK_AB R0, R2, R3 ;  /* 0x000000030200723e */ /* 0x004fc600000000ff */
[----:B------:R-:W-:Y:S01]  /*9fa0*/  STL [R1+0x4fc], R4 ;  /* 0x0004fc0401007387 */ /* 0x000fe20000100800 */
[----:B------:R-:W-:Y:S02]  /*9fb0*/  F2FP.F16.F32.PACK_AB R3, R12, R13 ;  /* 0x0000000d0c03723e */ /* 0x000fe400000000ff */
[----:B------:R-:W-:Y:S01]  /*9fc0*/  F2FP.F16.F32.PACK_AB R2, R14, R15 ;  /* 0x0000000f0e02723e */ /* 0x000fe200000000ff */
[----:B------:R0:W-:Y:S04]  /*9fd0*/  STL [R1+0x4f8], R0 ;  /* 0x0004f80001007387 */ /* 0x0001e80000100800 */
[----:B------:R1:W-:Y:S04]  /*9fe0*/  STL [R1+0x4f4], R3 ;  /* 0x0004f40301007387 */ /* 0x0003e80000100800 */
[----:B------:R2:W-:Y:S01]  /*9ff0*/  STL [R1+0x4f0], R2 ;  /* 0x0004f00201007387 */ /* 0x0005e20000100800 */
[----:B0-----:R-:W-:-:S02]  /*a000*/  F2FP.F16.F32.PACK_AB R0, R82, R210 ;  /* 0x000000d25200723e */ /* 0x001fc400000000ff */
[----:B-1----:R-:W-:-:S03]  /*a010*/  F2FP.F16.F32.PACK_AB R3, R80, R208 ;  /* 0x000000d05003723e */ /* 0x002fc600000000ff */
[----:B------:R0:W-:Y:S01]  /*a020*/  STL [R1+0x3fc], R0 ;  /* 0x0003fc0001007387 */ /* 0x0001e20000100800 */
[----:B--2---:R-:W-:-:S03]  /*a030*/  F2FP.F16.F32.PACK_AB R2, R146, R16 ;  /* 0x000000109202723e */ /* 0x004fc600000000ff */
[----:B------:R-:W-:Y:S04]  /*a040*/  STL [R1+0x3f8], R3 ;  /* 0x0003f80301007387 */ /* 0x000fe80000100800 */
[----:B------:R1:W-:Y:S01]  /*a050*/  STL [R1+0x3f4], R2 ;  /* 0x0003f40201007387 */ /* 0x0003e20000100800 */
[----:B0-----:R-:W-:-:S05]  /*a060*/  F2FP.F16.F32.PACK_AB R0, R144, R17 ;  /* 0x000000119000723e */ /* 0x001fca00000000ff */
[----:B------:R0:W-:Y:S04]  /*a070*/  STL [R1+0x3f0], R0 ;  /* 0x0003f00001007387 */ /* 0x0001e80000100800 */
[----:B------:R-:W0:Y:S04]  /*a080*/  LDL.LU R216, [R1+0x1e8] ;  /* 0x0001e80001d87983 */ /* 0x000e280000300800 */
[----:B------:R-:W0:Y:S04]  /*a090*/  LDL.LU R231, [R1+0x3e8] ;  /* 0x0003e80001e77983 */ /* 0x000e280000300800 */
[----:B------:R-:W2:Y:S04]  /*a0a0*/  LDL.LU R218, [R1+0x1e0] ;  /* 0x0001e00001da7983 */ /* 0x000ea80000300800 */
[----:B------:R-:W2:Y:S04]  /*a0b0*/  LDL.LU R233, [R1+0x3e0] ;  /* 0x0003e00001e97983 */ /* 0x000ea80000300800 */
[----:B------:R-:W3:Y:S04]  /*a0c0*/  LDL.LU R220, [R1+0x2e8] ;  /* 0x0002e80001dc7983 */ /* 0x000ee80000300800 */
[----:B------:R-:W3:Y:S04]  /*a0d0*/  LDL.LU R235, [R1+0x4e8] ;  /* 0x0004e80001eb7983 */ /* 0x000ee80000300800 */
[----:B------:R-:W4:Y:S04]  /*a0e0*/  LDL.LU R222, [R1+0x2e0] ;  /* 0x0002e00001de7983 */ /* 0x000f280000300800 */
        /* <DEDUP_REMOVED lines=23> */
[----:B-1----:R-:W4:Y:S04]  /*a260*/  LDL.LU R2, [R1+0x1cc] ;  /* 0x0001cc0001027983 */ /* 0x002f280000300800 */
[----:B------:R-:W4:Y:S04]  /*a270*/  LDL.LU R3, [R1+0x3cc] ;  /* 0x0003cc0001037983 */ /* 0x000f280000300800 */
[----:B------:R-:W4:Y:S04]  /*a280*/  LDL.LU R12, [R1+0x1c4] ;  /* 0x0001c400010c7983 */ /* 0x000f280000300800 */
[----:B------:R-:W4:Y:S04]  /*a290*/  LDL.LU R13, [R1+0x3c4] ;  /* 0x0003c400010d7983 */ /* 0x000f280000300800 */
[----:B------:R-:W4:Y:S04]  /*a2a0*/  LDL.LU R14, [R1+0x2cc] ;  /* 0x0002cc00010e7983 */ /* 0x000f280000300800 */
[----:B------:R-:W4:Y:S04]  /*a2b0*/  LDL.LU R15, [R1+0x4cc] ;  /* 0x0004cc00010f7983 */ /* 0x000f280000300800 */
[----:B------:R-:W4:Y:S04]  /*a2c0*/  LDL.LU R16, [R1+0x2c4] ;  /* 0x0002c40001107983 */ /* 0x000f280000300800 */
[----:B------:R-:W4:Y:S01]  /*a2d0*/  LDL.LU R17, [R1+0x4c4] ;  /* 0x0004c40001117983 */ /* 0x000f220000300800 */
[----:B------:R-:W-:Y:S01]  /*a2e0*/  IMAD.MOV.U32 R163, RZ, RZ, R19 ;  /* 0x000000ffffa37224 */ /* 0x000fe200078e0013 */
[----:B0-----:R-:W-:-:S05]  /*a2f0*/  F2FP.F16.F32.PACK_AB R0, R216, R231 ;  /* 0x000000e7d800723e */ /* 0x001fca00000000ff */
[----:B------:R-:W-:Y:S01]  /*a300*/  STL [R1+0x2fc], R0 ;  /* 0x0002fc0001007387 */ /* 0x000fe20000100800 */
[----:B--2---:R-:W-:-:S05]  /*a310*/  F2FP.F16.F32.PACK_AB R5, R218, R233 ;  /* 0x000000e9da05723e */ /* 0x004fca00000000ff */
[----:B------:R0:W-:Y:S01]  /*a320*/  STL [R1+0x2f8], R5 ;  /* 0x0002f80501007387 */ /* 0x0001e20000100800 */
[----:B---3--:R-:W-:Y:S01]  /*a330*/  F2FP.F16.F32.PACK_AB R6, R220, R235 ;  /* 0x000000ebdc06723e */ /* 0x008fe200000000ff */
[----:B------:R-:W-:-:S04]  /*a340*/  IMAD.MOV.U32 R235, RZ, RZ, R18 ;  /* 0x000000ffffeb7224 */ /* 0x000fc800078e0012 */
[----:B------:R1:W-:Y:S01]  /*a350*/  STL [R1+0x2f4], R6 ;  /* 0x0002f40601007387 */ /* 0x0003e20000100800 */
[----:B0-----:R-:W-:Y:S02]  /*a360*/  F2FP.F16.F32.PACK_AB R5, R79, R207 ;  /* 0x000000cf4f05723e */ /* 0x001fe400000000ff */
[----:B----4-:R-:W-:-:S05]  /*a370*/  F2FP.F16.F32.PACK_AB R0, R222, R224 ;  /* 0x000000e0de00723e */ /* 0x010fca00000000ff */
        /* <DEDUP_REMOVED lines=9> */
[----:B------:R-:W-:Y:S01]  /*a410*/  STL [R1+0x1fc], R6 ;  /* 0x0001fc0601007387 */ /* 0x000fe20000100800 */
[----:B0-----:R-:W-:Y:S02]  /*a420*/  F2FP.F16.F32.PACK_AB R0, R234, R4 ;  /* 0x00000004ea00723e */ /* 0x001fe400000000ff */
[----:B-1----:R-:W-:-:S03]  /*a430*/  F2FP.F16.F32.PACK_AB R5, R242, R243 ;  /* 0x000000f3f205723e */ /* 0x002fc600000000ff */
[----:B------:R0:W-:Y:S01]  /*a440*/  STL [R1+0x1f8], R0 ;  /* 0x0001f80001007387 */ /* 0x0001e20000100800 */
[----:B------:R-:W-:-:S03]  /*a450*/  F2FP.F16.F32.PACK_AB R4, R240, R241 ;  /* 0x000000f1f004723e */ /* 0x000fc600000000ff */
        /* <DEDUP_REMOVED lines=23> */
[----:B------:R-:W-:Y:S01]  /*a5d0*/  IMAD.MOV.U32 R244, RZ, RZ, R20 ;  /* 0x000000fffff47224 */ /* 0x000fe200078e0014 */
[----:B--2---:R-:W-:Y:S02]  /*a5e0*/  F2FP.F16.F32.PACK_AB R4, R137, R245 ;  /* 0x000000f58904723e */ /* 0x004fe400000000ff */
[----:B------:R-:W-:Y:S01]  /*a5f0*/  STL [R1+0xe4], R5 ;  /* 0x0000e40501007387 */ /* 0x000fe20000100800 */
[----:B------:R-:W-:-:S03]  /*a600*/  IMAD.MOV.U32 R245, RZ, RZ, R21 ;  /* 0x000000fffff57224 */ /* 0x000fc600078e0015 */
[----:B------:R-:W-:Y:S01]  /*a610*/  STL [R1+0xe0], R4 ;  /* 0x0000e00401007387 */ /* 0x000fe20000100800 */
[----:B0-----:R-:W-:Y:S02]  /*a620*/  F2FP.F16.F32.PACK_AB R0, R2, R3 ;  /* 0x000000030200723e */ /* 0x001fe400000000ff */
[----:B------:R-:W-:Y:S02]  /*a630*/  F2FP.F16.F32.PACK_AB R3, R12, R13 ;  /* 0x0000000d0c03723e */ /* 0x000fe400000000ff */
[----:B------:R-:W-:Y:S01]  /*a640*/  F2FP.F16.F32.PACK_AB R2, R14, R15 ;  /* 0x0000000f0e02723e */ /* 0x000fe200000000ff */
[----:B------:R0:W-:Y:S04]  /*a650*/  STL [R1+0xdc], R0 ;  /* 0x0000dc0001007387 */ /* 0x0001e80000100800 */
[----:B------:R-:W-:Y:S04]  /*a660*/  STL [R1+0xd8], R3 ;  /* 0x0000d80301007387 */ /* 0x000fe80000100800 */
[----:B------:R-:W-:Y:S01]  /*a670*/  STL [R1+0xd4], R2 ;  /* 0x0000d40201007387 */ /* 0x000fe20000100800 */
[----:B0-----:R-:W-:-:S05]  /*a680*/  F2FP.F16.F32.PACK_AB R0, R16, R17 ;  /* 0x000000111000723e */ /* 0x001fca00000000ff */
[----:B------:R0:W-:Y:S04]  /*a690*/  STL [R1+0xd0], R0 ;  /* 0x0000d00001007387 */ /* 0x0001e80000100800 */
        /* <DEDUP_REMOVED lines=114> */
[----:B0-----:R-:W4:Y:S04]  /*adc0*/  LDL.LU R0, [R1+0x4] ;  /* 0x0000040001007983 */ /* 0x001f280000300800 */
        /* <DEDUP_REMOVED lines=9> */
[----:B------:R-:W4:Y:S04]  /*ae60*/  LDL.LU R236, [R1] ;  /* 0x0000000001ec7983 */ /* 0x000f280000300800 */
[----:B------:R-:W4:Y:S04]  /*ae70*/  LDL.LU R237, [R1+0x108] ;  /* 0x0001080001ed7983 */ /* 0x000f280000300800 */
[----:B------:R-:W4:Y:S04]  /*ae80*/  LDL.LU R250, [R1+0x308] ;  /* 0x0003080001fa7983 */ /* 0x000f280000300800 */
[----:B------:R-:W4:Y:S01]  /*ae90*/  LDL.LU R251, [R1+0x100] ;  /* 0x0001000001fb7983 */ /* 0x000f220000300800 */
[----:B------:R-:W-:-:S03]  /*aea0*/  F2FP.F16.F32.PACK_AB R247, R74, R202 ;  /* 0x000000ca4af7723e */ /* 0x000fc600000000ff */
[----:B------:R-:W4:Y:S04]  /*aeb0*/  LDL.LU R248, [R1+0x300] ;  /* 0x0003000001f87983 */ /* 0x000f280000300800 */
[----:B------:R-:W4:Y:S01]  /*aec0*/  LDL.LU R249, [R1+0x208] ;  /* 0x0002080001f97983 */ /* 0x000f220000300800 */
[----:B------:R-:W-:-:S03]  /*aed0*/  F2FP.F16.F32.PACK_AB R246, R72, R200 ;  /* 0x000000c848f6723e */ /* 0x000fc600000000ff */
[----:B------:R-:W4:Y:S04]  /*aee0*/  LDL.LU R2, [R1+0x408] ;  /* 0x0004080001027983 */ /* 0x000f280000300800 */
[----:B------:R-:W4:Y:S01]  /*aef0*/  LDL.LU R3, [R1+0x200] ;  /* 0x0002000001037983 */ /* 0x000f220000300800 */
[----:B------:R-:W-:-:S03]  /*af00*/  F2FP.F16.F32.PACK_AB R245, R138, R245 ;  /* 0x000000f58af5723e */ /* 0x000fc600000000ff */
[----:B------:R-:W4:Y:S01]  /*af10*/  LDL.LU R202, [R1+0x3a0] ;  /* 0x0003a00001ca7983 */ /* 0x000f220000300800 */
[----:B------:R-:W-:-:S03]  /*af20*/  F2FP.F16.F32.PACK_AB R244, R136, R244 ;  /* 0x000000f488f4723e */ /* 0x000fc600000000ff */
[----:B------:R-:W4:Y:S01]  /*af30*/  LDL.LU R74, [R1+0x344] ;  /* 0x00034400014a7983 */ /* 0x000f220000300800 */
[----:B------:R-:W-:-:S03]  /*af40*/  F2FP.F16.F32.PACK_AB R235, R163, R235 ;  /* 0x000000eba3eb723e */ /* 0x000fc600000000ff */
[----:B------:R-:W4:Y:S01]  /*af50*/  LDL.LU R200, [R1+0x4a0] ;  /* 0x0004a00001c87983 */ /* 0x000f220000300800 */
[----:B--2---:R-:W-:-:S03]  /*af60*/  F2FP.F16.F32.PACK_AB R234, R35, R234 ;  /* 0x000000ea23ea723e */ /* 0x004fc600000000ff */
[----:B------:R-:W2:Y:S01]  /*af70*/  LDL.LU R72, [R1+0x444] ;  /* 0x0004440001487983 */ /* 0x000ea20000300800 */
[----:B---3--:R-:W-:-:S03]  /*af80*/  F2FP.F16.F32.PACK_AB R233, R231, R233 ;  /* 0x000000e9e7e9723e */ /* 0x008fc600000000ff */
[----:B------:R-:W3:Y:S01]  /*af90*/  LDL.LU R138, [R1+0x28c] ;  /* 0x00028c00018a7983 */ /* 0x000ee20000300800 */
[----:B------:R-:W-:-:S03]  /*afa0*/  F2FP.F16.F32.PACK_AB R231, R71, R199 ;  /* 0x000000c747e7723e */ /* 0x000fc600000000ff */
[----:B------:R-:W2:Y:S04]  /*afb0*/  LDL.LU R136, [R1+0x80] ;  /* 0x0000800001887983 */ /* 0x000ea80000300800 */
[----:B------:R-:W2:Y:S04]  /*afc0*/  LDL.LU R163, [R1+0x8c4] ;  /* 0x0008c40001a37983 */ /* 0x000ea80000300800 */
[----:B------:R-:W2:Y:S01]  /*afd0*/  LDL.LU R35, [R1+0x8c0] ;  /* 0x0008c00001237983 */ /* 0x000ea20000300800 */
[----:B----4-:R-:W-:-:S03]  /*afe0*/  F2FP.F16.F32.PACK_AB R232, R230, R232 ;  /* 0x000000e8e6e8723e */ /* 0x010fc600000000ff */
[----:B------:R-:W4:Y:S01]  /*aff0*/  LDL.LU R199, [R1+0x2a0] ;  /* 0x0002a00001c77983 */ /* 0x000f220000300800 */
[----:B------:R-:W-:-:S03]  /*b000*/  F2FP.F16.F32.PACK_AB R230, R69, R197 ;  /* 0x000000c545e6723e */ /* 0x000fc600000000ff */
[----:B------:R-:W2:Y:S01]  /*b010*/  LDL.LU R71, [R1+0x450] ;  /* 0x0004500001477983 */ /* 0x000ea20000300800 */
[----:B------:R-:W-:-:S03]  /*b020*/  F2FP.F16.F32.PACK_AB R229, R135, R229 ;  /* 0x000000e587e5723e */ /* 0x000fc600000000ff */
[----:B------:R-:W3:Y:S01]  /*b030*/  LDL.LU R197, [R1+0x9c] ;  /* 0x00009c0001c57983 */ /* 0x000ee20000300800 */
[----:B------:R-:W-:-:S03]  /*b040*/  F2FP.F16.F32.PACK_AB R228, R133, R228 ;  /* 0x000000e485e4723e */ /* 0x000fc600000000ff */
[----:B------:R-:W2:Y:S01]  /*b050*/  LDL.LU R69, [R1+0x4c] ;  /* 0x00004c0001457983 */ /* 0x000ea20000300800 */
[----:B------:R-:W-:-:S03]  /*b060*/  F2FP.F16.F32.PACK_AB R227, R161, R227 ;  /* 0x000000e3a1e3723e */ /* 0x000fc600000000ff */
[----:B------:R-:W2:Y:S01]  /*b070*/  LDL.LU R135, [R1+0x388] ;  /* 0x0003880001877983 */ /* 0x000ea20000300800 */
[----:B------:R-:W-:Y:S02]  /*b080*/  F2FP.F16.F32.PACK_AB R226, R33, R226 ;  /* 0x000000e221e2723e */ /* 0x000fe400000000ff */
[----:B------:R-:W-:Y:S01]  /*b090*/  F2FP.F16.F32.PACK_AB R225, R223, R225 ;  /* 0x000000e1dfe1723e */ /* 0x000fe200000000ff */
[----:B------:R-:W2:Y:S01]  /*b0a0*/  LDL.LU R133, [R1+0x488] ;  /* 0x0004880001857983 */ /* 0x000ea20000300800 */
[----:B------:R-:W-:-:S03]  /*b0b0*/  F2FP.F16.F32.PACK_AB R223, R70, R198 ;  /* 0x000000c646df723e */ /* 0x000fc600000000ff */
        /* <DEDUP_REMOVED lines=42> */
[----:B------:R-:W2:Y:S04]  /*b360*/  LDL.LU R64, [R1+0x258] ;  /* 0x0002580001407983 */ /* 0x000ea80000300800 */
[----:B------:R-:W2:Y:S04]  /*b370*/  LDL.LU R130, [R1+0x288] ;  /* 0x0002880001827983 */ /* 0x000ea80000300800 */
[----:B------:R-:W2:Y:S04]  /*b380*/  LDL.LU R128, [R1+0x74] ;  /* 0x0000740001807983 */ /* 0x000ea80000300800 */
[----:B------:R-:W2:Y:S01]  /*b390*/  LDL.LU R160, [R1+0x8a4] ;  /* 0x0008a40001a07983 */ /* 0x000ea20000300800 */
[----:B------:R-:W-:-:S03]  /*b3a0*/  F2FP.F16.F32.PACK_AB R202, R32, R202 ;  /* 0x000000ca20ca723e */ /* 0x000fc600000000ff */
[----:B------:R-:W2:Y:S01]  /*b3b0*/  LDL.LU R32, [R1+0x8a0] ;  /* 0x0008a00001207983 */ /* 0x000ea20000300800 */
[----:B----4-:R-:W-:Y:S02]  /*b3c0*/  F2FP.F16.F32.PACK_AB R200, R199, R200 ;  /* 0x000000c8c7c8723e */ /* 0x010fe400000000ff */
[----:B------:R-:W-:Y:S02]  /*b3d0*/  F2FP.F16.F32.PACK_AB R199, R63, R191 ;  /* 0x000000bf3fc7723e */ /* 0x000fe400000000ff */
[----:B------:R-:W4:Y:S04]  /*b3e0*/  LDL.LU R191, [R1+0x294] ;  /* 0x0002940001bf7983 */ /* 0x000f280000300800 */
[----:B------:R-:W4:Y:S01]  /*b3f0*/  LDL.LU R63, [R1+0x460] ;  /* 0x00046000013f7983 */ /* 0x000f220000300800 */
[----:B---3--:R-:W-:-:S02]  /*b400*/  F2FP.F16.F32.PACK_AB R197, R127, R197 ;  /* 0x000000c57fc5723e */ /* 0x008fc400000000ff */
[----:B--2---:R-:W-:Y:S02]  /*b410*/  F2FP.F16.F32.PACK_AB R201, R198, R201 ;  /* 0x000000c9c6c9723e */ /* 0x004fe400000000ff */
[----:B------:R-:W-:Y:S02]  /*b420*/  F2FP.F16.F32.PACK_AB R198, R61, R189 ;  /* 0x000000bd3dc6723e */ /* 0x000fe400000000ff */
[----:B------:R-:W2:Y:S04]  /*b430*/  LDL.LU R189, [R1+0x98] ;  /* 0x0000980001bd7983 */ /* 0x000ea80000300800 */
[----:B------:R-:W3:Y:S01]  /*b440*/  LDL.LU R61, [R1+0x5c] ;  /* 0x00005c00013d7983 */ /* 0x000ee20000300800 */
[----:B------:R-:W-:-:S03]  /*b450*/  F2FP.F16.F32.PACK_AB R196, R125, R196 ;  /* 0x000000c47dc4723e */ /* 0x000fc600000000ff */
[----:B------:R-:W3:Y:S04]  /*b460*/  LDL.LU R127, [R1+0x37c] ;  /* 0x00037c00017f7983 */ /* 0x000ee80000300800 */
[----:B------:R-:W3:Y:S01]  /*b470*/  LDL.LU R125, [R1+0x47c] ;  /* 0x00047c00017d7983 */ /* 0x000ee20000300800 */
[----:B------:R-:W-:-:S03]  /*b480*/  F2FP.F16.F32.PACK_AB R195, R98, R195 ;  /* 0x000000c362c3723e */ /* 0x000fc600000000ff */
[----:B------:R-:W3:Y:S01]  /*b490*/  LDL.LU R98, [R1+0x89c] ;  /* 0x00089c0001627983 */ /* 0x000ee20000300800 */
[----:B------:R-:W-:Y:S02]  /*b4a0*/  F2FP.F16.F32.PACK_AB R193, R159, R193 ;  /* 0x000000c19fc1723e */ /* 0x000fe400000000ff */
[----:B------:R-:W-:Y:S02]  /*b4b0*/  F2FP.F16.F32.PACK_AB R194, R96, R194 ;  /* 0x000000c260c2723e */ /* 0x000fe400000000ff */
[----:B------:R-:W3:Y:S04]  /*b4c0*/  LDL.LU R96, [R1+0x898] ;  /* 0x0008980001607983 */ /* 0x000ee80000300800 */
[----:B------:R-:W3:Y:S01]  /*b4d0*/  LDL.LU R159, [R1+0x894] ;  /* 0x00089400019f7983 */ /* 0x000ee20000300800 */
[----:B----4-:R-:W-:-:S02]  /*b4e0*/  F2FP.F16.F32.PACK_AB R192, R191, R192 ;  /* 0x000000c0bfc0723e */ /* 0x010fc400000000ff */
[----:B------:R-:W-:Y:S02]  /*b4f0*/  F2FP.F16.F32.PACK_AB R191, R62, R190 ;  /* 0x000000be3ebf723e */ /* 0x000fe400000000ff */
[----:B------:R-:W4:Y:S01]  /*b500*/  LDL.LU R62, [R1+0x260] ;  /* 0x00026000013e7983 */ /* 0x000f220000300800 */
[----:B------:R-:W-:-:S03]  /*b510*/  F2FP.F16.F32.PACK_AB R190, R60, R188 ;  /* 0x000000bc3cbe723e */ /* 0x000fc600000000ff */
[----:B------:R-:W3:Y:S01]  /*b520*/  LDL.LU R188, [R1+0x90] ;  /* 0x0000900001bc7983 */ /* 0x000ee20000300800 */
[----:B------:R-:W-:-:S03]  /*b530*/  F2FP.F16.F32.PACK_AB R151, R31, R151 ;  /* 0x000000971f97723e */ /* 0x000fc600000000ff */
[----:B------:R-:W4:Y:S01]  /*b540*/  LDL.LU R60, [R1+0x54] ;  /* 0x00005400013c7983 */ /* 0x000f220000300800 */
[----:B------:R-:W-:Y:S02]  /*b550*/  F2FP.F16.F32.PACK_AB R150, R157, R150 ;  /* 0x000000969d96723e */ /* 0x000fe400000000ff */
[----:B------:R-:W-:Y:S02]  /*b560*/  F2FP.F16.F32.PACK_AB R148, R147, R148 ;  /* 0x000000949394723e */ /* 0x000fe400000000ff */
[----:B------:R-:W-:Y:S02]  /*b570*/  F2FP.F16.F32.PACK_AB R147, R59, R187 ;  /* 0x000000bb3b93723e */ /* 0x000fe400000000ff */
[----:B------:R-:W-:Y:S02]  /*b580*/  F2FP.F16.F32.PACK_AB R149, R146, R149 ;  /* 0x000000959295723e */ /* 0x000fe400000000ff */
[----:B------:R-:W-:Y:S02]  /*b590*/  F2FP.F16.F32.PACK_AB R146, R57, R185 ;  /* 0x000000b93992723e */ /* 0x000fe400000000ff */
[----:B------:R-:W-:-:S02]  /*b5a0*/  F2FP.F16.F32.PACK_AB R145, R123, R145 ;  /* 0x000000917b91723e */ /* 0x000fc400000000ff */
[----:B--2---:R-:W-:Y:S02]  /*b5b0*/  F2FP.F16.F32.PACK_AB R189, R126, R189 ;  /* 0x000000bd7ebd723e */ /* 0x004fe400000000ff */
[----:B------:R-:W2:Y:S01]  /*b5c0*/  LDL.LU R126, [R1+0x374] ;  /* 0x00037400017e7983 */ /* 0x000ea20000300800 */
[----:B------:R-:W-:Y:S02]  /*b5d0*/  F2FP.F16.F32.PACK_AB R144, R121, R144 ;  /* 0x000000907990723e */ /* 0x000fe400000000ff */
[----:B------:R-:W-:Y:S02]  /*b5e0*/  F2FP.F16.F32.PACK_AB R143, R29, R143 ;  /* 0x0000008f1d8f723e */ /* 0x000fe400000000ff */
[----:B------:R-:W-:Y:S02]  /*b5f0*/  F2FP.F16.F32.PACK_AB R142, R95, R142 ;  /* 0x0000008e5f8e723e */ /* 0x000fe400000000ff */
[----:B------:R-:W-:Y:S02]  /*b600*/  F2FP.F16.F32.PACK_AB R140, R139, R140 ;  /* 0x0000008c8b8c723e */ /* 0x000fe400000000ff */
[----:B------:R-:W-:-:S02]  /*b610*/  F2FP.F16.F32.PACK_AB R139, R58, R186 ;  /* 0x000000ba3a8b723e */ /* 0x000fc400000000ff */
[----:B------:R-:W-:Y:S02]  /*b620*/  F2FP.F16.F32.PACK_AB R141, R138, R141 ;  /* 0x0000008d8a8d723e */ /* 0x000fe400000000ff */
[----:B------:R-:W-:Y:S02]  /*b630*/  F2FP.F16.F32.PACK_AB R138, R56, R184 ;  /* 0x000000b8388a723e */ /* 0x000fe400000000ff */
[----:B------:R-:W-:Y:S02]  /*b640*/  F2FP.F16.F32.PACK_AB R137, R122, R137 ;  /* 0x000000897a89723e */ /* 0x000fe400000000ff */
[----:B---3--:R-:W-:Y:S02]  /*b650*/  F2FP.F16.F32.PACK_AB R188, R124, R188 ;  /* 0x000000bc7cbc723e */ /* 0x008fe400000000ff */
[----:B------:R-:W3:Y:S04]  /*b660*/  LDL.LU R124, [R1+0x474] ;  /* 0x00047400017c7983 */ /* 0x000ee80000300800 */
[----:B------:R-:W4:Y:S04]  /*b670*/  LDL.LU R31, [R1+0x890] ;  /* 0x00089000011f7983 */ /* 0x000f280000300800 */
[----:B------:R-:W4:Y:S04]  /*b680*/  LDL.LU R157, [R1+0x88c] ;  /* 0x00088c00019d7983 */ /* 0x000f280000300800 */
[----:B------:R-:W4:Y:S04]  /*b690*/  LDL.LU R59, [R1+0x35c] ;  /* 0x00035c00013b7983 */ /* 0x000f280000300800 */
[----:B------:R-:W4:Y:S04]  /*b6a0*/  LDL.LU R187, [R1+0xc] ;  /* 0x00000c0001bb7983 */ /* 0x000f280000300800 */
[----:B------:R-:W4:Y:S04]  /*b6b0*/  LDL.LU R57, [R1+0x45c] ;  /* 0x00045c0001397983 */ /* 0x000f280000300800 */
[----:B------:R-:W4:Y:S04]  /*b6c0*/  LDL.LU R185, [R1+0x410] ;  /* 0x0004100001b97983 */ /* 0x000f280000300800 */
        /* <DEDUP_REMOVED lines=8> */
[----:B------:R-:W4:Y:S01]  /*b750*/  LDL.LU R122, [R1+0x27c] ;  /* 0x00027c00017a7983 */ /* 0x000f220000300800 */
[----:B------:R-:W-:-:S02]  /*b760*/  F2FP.F16.F32.PACK_AB R136, R120, R136 ;  /* 0x000000887888723e */ /* 0x000fc400000000ff */
[----:B------:R-:W-:Y:S01]  /*b770*/  F2FP.F16.F32.PACK_AB R135, R93, R135 ;  /* 0x000000875d87723e */ /* 0x000fe200000000ff */
[----:B------:R-:W4:Y:S01]  /*b780*/  LDL.LU R120, [R1+0x70] ;  /* 0x0000700001787983 */ /* 0x000f220000300800 */
[----:B------:R-:W-:Y:S02]  /*b790*/  F2FP.F16.F32.PACK_AB R134, R158, R134 ;  /* 0x000000869e86723e */ /* 0x000fe400000000ff */
[----:B------:R-:W-:Y:S01]  /*b7a0*/  F2FP.F16.F32.PACK_AB R132, R131, R132 ;  /* 0x000000848384723e */ /* 0x000fe200000000ff */
[----:B------:R-:W4:Y:S01]  /*b7b0*/  LDL.LU R93, [R1+0x880] ;  /* 0x00088000015d7983 */ /* 0x000f220000300800 */
[----:B------:R-:W-:Y:S02]  /*b7c0*/  F2FP.F16.F32.PACK_AB R131, R55, R183 ;  /* 0x000000b73783723e */ /* 0x000fe400000000ff */
[----:B------:R-:W-:Y:S01]  /*b7d0*/  F2FP.F16.F32.PACK_AB R133, R130, R133 ;  /* 0x000000858285723e */ /* 0x000fe200000000ff */
[----:B------:R-:W4:Y:S01]  /*b7e0*/  LDL.LU R158, [R1+0x87c] ;  /* 0x00087c00019e7983 */ /* 0x000f220000300800 */
[----:B------:R-:W-:-:S03]  /*b7f0*/  F2FP.F16.F32.PACK_AB R130, R53, R181 ;  /* 0x000000b53582723e */ /* 0x000fc600000000ff */
        /* <DEDUP_REMOVED lines=8> */
[----:B------:R-:W2:Y:S04]  /*b880*/  LDL.LU R119, [R1+0x31c] ;  /* 0x00031c0001777983 */ /* 0x000ea80000300800 */
[----:B------:R-:W2:Y:S04]  /*b890*/  LDL.LU R117, [R1+0x41c] ;  /* 0x00041c0001757983 */ /* 0x000ea80000300800 */
[----:B------:R-:W2:Y:S04]  /*b8a0*/  LDL.LU R30, [R1+0x878] ;  /* 0x00087800011e7983 */ /* 0x000ea80000300800 */
[----:B------:R-:W2:Y:S01]  /*b8b0*/  LDL.LU R156, [R1+0x874] ;  /* 0x00087400019c7983 */ /* 0x000ea20000300800 */
[----:B---3--:R-:W-:-:S02]  /*b8c0*/  F2FP.F16.F32.PACK_AB R124, R123, R124 ;  /* 0x0000007c7b7c723e */ /* 0x008fc400000000ff */
[----:B------:R-:W-:Y:S02]  /*b8d0*/  F2FP.F16.F32.PACK_AB R123, R54, R182 ;  /* 0x000000b6367b723e */ /* 0x000fe400000000ff */
[----:B------:R-:W3:Y:S04]  /*b8e0*/  LDL.LU R54, [R1+0x370] ;  /* 0x0003700001367983 */ /* 0x000ee80000300800 */
[----:B------:R-:W2:Y:S01]  /*b8f0*/  LDL.LU R182, [R1+0x110] ;  /* 0x0001100001b67983 */ /* 0x000ea20000300800 */
[----:B----4-:R-:W-:Y:S02]  /*b900*/  F2FP.F16.F32.PACK_AB R125, R122, R125 ;  /* 0x0000007d7a7d723e */ /* 0x010fe400000000ff */
[----:B------:R-:W-:Y:S02]  /*b910*/  F2FP.F16.F32.PACK_AB R122, R52, R180 ;  /* 0x000000b4347a723e */ /* 0x000fe400000000ff */
[----:B------:R-:W4:Y:S01]  /*b920*/  LDL.LU R52, [R1+0x278] ;  /* 0x0002780001347983 */ /* 0x000f220000300800 */
[----:B------:R-:W-:-:S02]  /*b930*/  F2FP.F16.F32.PACK_AB R121, R118, R121 ;  /* 0x000000797679723e */ /* 0x000fc400000000ff */
[----:B------:R-:W-:Y:S01]  /*b940*/  F2FP.F16.F32.PACK_AB R120, R116, R120 ;  /* 0x000000787478723e */ /* 0x000fe200000000ff */
[----:B------:R-:W2:Y:S04]  /*b950*/  LDL.LU R180, [R1+0x318] ;  /* 0x0003180001b47983 */ /* 0x000ea80000300800 */
[----:B------:R-:W2:Y:S04]  /*b960*/  LDL.LU R118, [R1+0x314] ;  /* 0x0003140001767983 */ /* 0x000ea80000300800 */
[----:B------:R-:W2:Y:S01]  /*b970*/  LDL.LU R116, [R1+0x414] ;  /* 0x0004140001747983 */ /* 0x000ea20000300800 */
[----:B------:R-:W-:-:S03]  /*b980*/  F2FP.F16.F32.PACK_AB R55, R28, R55 ;  /* 0x000000371c37723e */ /* 0x000fc600000000ff */
[----:B------:R-:W2:Y:S01]  /*b990*/  LDL.LU R28, [R1+0x870] ;  /* 0x00087000011c7983 */ /* 0x000ea20000300800 */
[----:B------:R-:W-:Y:S02]  /*b9a0*/  F2FP.F16.F32.PACK_AB R13, R115, R13 ;  /* 0x0000000d730d723e */ /* 0x000fe400000000ff */
[----:B------:R-:W-:Y:S02]  /*b9b0*/  F2FP.F16.F32.PACK_AB R12, R113, R12 ;  /* 0x0000000c710c723e */ /* 0x000fe400000000ff */
[----:B------:R-:W-:Y:S02]  /*b9c0*/  F2FP.F16.F32.PACK_AB R19, R92, R19 ;  /* 0x000000135c13723e */ /* 0x000fe400000000ff */
[----:B------:R-:W-:Y:S02]  /*b9d0*/  F2FP.F16.F32.PACK_AB R18, R155, R18 ;  /* 0x000000129b12723e */ /* 0x000fe400000000ff */
[----:B------:R-:W-:Y:S02]  /*b9e0*/  F2FP.F16.F32.PACK_AB R17, R23, R17 ;  /* 0x000000111711723e */ /* 0x000fe400000000ff */
[----:B------:R-:W-:-:S02]  /*b9f0*/  F2FP.F16.F32.PACK_AB R23, R50, R178 ;  /* 0x000000b23217723e */ /* 0x000fc400000000ff */
[----:B------:R-:W-:Y:S02]  /*ba00*/  F2FP.F16.F32.PACK_AB R16, R22, R16 ;  /* 0x000000101610723e */ /* 0x000fe400000000ff */
[----:B------:R-:W-:Y:S02]  /*ba10*/  F2FP.F16.F32.PACK_AB R22, R48, R176 ;  /* 0x000000b03016723e */ /* 0x000fe400000000ff */
[----:B---3--:R-:W-:Y:S02]  /*ba20*/  F2FP.F16.F32.PACK_AB R54, R94, R54 ;  /* 0x000000365e36723e */ /* 0x008fe400000000ff */
[----:B------:R-:W3:Y:S01]  /*ba30*/  LDL.LU R94, [R1+0x86c] ;  /* 0x00086c00015e7983 */ /* 0x000ee20000300800 */
[----:B----4-:R-:W-:Y:S02]  /*ba40*/  F2FP.F16.F32.PACK_AB R53, R52, R53 ;  /* 0x000000353435723e */ /* 0x010fe400000000ff */
[----:B------:R-:W-:Y:S02]  /*ba50*/  F2FP.F16.F32.PACK_AB R52, R14, R15 ;  /* 0x0000000f0e34723e */ /* 0x000fe400000000ff */
[----:B------:R-:W-:-:S02]  /*ba60*/  F2FP.F16.F32.PACK_AB R15, R51, R179 ;  /* 0x000000b3330f723e */ /* 0x000fc400000000ff */
[----:B------:R-:W4:Y:S01]  /*ba70*/  LDL.LU R51, [R1+0x368] ;  /* 0x0003680001337983 */ /* 0x000f220000300800 */
[----:B------:R-:W-:-:S03]  /*ba80*/  F2FP.F16.F32.PACK_AB R14, R49, R177 ;  /* 0x000000b1310e723e */ /* 0x000fc600000000ff */
[----:B------:R-:W3:Y:S04]  /*ba90*/  LDL.LU R179, [R1+0x118] ;  /* 0x0001180001b37983 */ /* 0x000ee80000300800 */
[----:B------:R-:W2:Y:S04]  /*baa0*/  LDL.LU R49, [R1+0x468] ;  /* 0x0004680001317983 */ /* 0x000ea80000300800 */
[----:B------:R-:W3:Y:S04]  /*bab0*/  LDL.LU R177, [R1+0x10] ;  /* 0x0000100001b17983 */ /* 0x000ee80000300800 */
[----:B------:R-:W3:Y:S04]  /*bac0*/  LDL.LU R115, [R1+0x328] ;  /* 0x0003280001737983 */ /* 0x000ee80000300800 */
[----:B------:R-:W3:Y:S04]  /*bad0*/  LDL.LU R113, [R1+0x428] ;  /* 0x0004280001717983 */ /* 0x000ee80000300800 */
[----:B------:R-:W3:Y:S04]  /*bae0*/  LDL.LU R92, [R1+0x868] ;  /* 0x00086800015c7983 */ /* 0x000ee80000300800 */
[----:B------:R-:W3:Y:S04]  /*baf0*/  LDL.LU R155, [R1+0x864] ;  /* 0x00086400019b7983 */ /* 0x000ee80000300800 */
[----:B------:R-:W2:Y:S04]  /*bb00*/  LDL.LU R50, [R1+0x360] ;  /* 0x0003600001327983 */ /* 0x000ea80000300800 */
[----:B------:R-:W3:Y:S04]  /*bb10*/  LDL.LU R178, [R1+0x18] ;  /* 0x0000180001b27983 */ /* 0x000ee80000300800 */
[----:B------:R-:W3:Y:S01]  /*bb20*/  LDL.LU R48, [R1+0x268] ;  /* 0x0002680001307983 */ /* 0x000ee20000300800 */
[----:B------:R-:W-:-:S02]  /*bb30*/  F2FP.F16.F32.PACK_AB R21, R114, R21 ;  /* 0x000000157215723e */ /* 0x000fc400000000ff */
[----:B------:R-:W-:Y:S01]  /*bb40*/  F2FP.F16.F32.PACK_AB R20, R112, R20 ;  /* 0x000000147014723e */ /* 0x000fe200000000ff */
[----:B------:R-:W3:Y:S04]  /*bb50*/  LDL.LU R176, [R1+0x214] ;  /* 0x0002140001b07983 */ /* 0x000ee80000300800 */
[----:B------:R-:W3:Y:S04]  /*bb60*/  LDL.LU R114, [R1+0x320] ;  /* 0x0003200001727983 */ /* 0x000ee80000300800 */
[----:B------:R-:W3:Y:S01]  /*bb70*/  LDL.LU R112, [R1+0x420] ;  /* 0x0004200001707983 */ /* 0x000ee20000300800 */
[----:B----4-:R-:W-:-:S03]  /*bb80*/  F2FP.F16.F32.PACK_AB R51, R27, R51 ;  /* 0x000000331b33723e */ /* 0x010fc600000000ff */
[----:B------:R-:W4:Y:S01]  /*bb90*/  LDL.LU R27, [R1+0x860] ;  /* 0x00086000011b7983 */ /* 0x000f220000300800 */
[----:B--2---:R-:W-:-:S03]  /*bba0*/  F2FP.F16.F32.PACK_AB R50, R153, R50 ;  /* 0x000000329932723e */ /* 0x004fc600000000ff */
[----:B------:R-:W2:Y:S01]  /*bbb0*/  LDL.LU R153, [R1+0x85c] ;  /* 0x00085c0001997983 */ /* 0x000ea20000300800 */
[----:B---3--:R-:W-:Y:S02]  /*bbc0*/  F2FP.F16.F32.PACK_AB R49, R48, R49 ;  /* 0x000000313031723e */ /* 0x008fe400000000ff */
[----:B------:R-:W-:Y:S02]  /*bbd0*/  F2FP.F16.F32.PACK_AB R48, R62, R63 ;  /* 0x0000003f3e30723e */ /* 0x000fe400000000ff */
[----:B------:R-:W-:Y:S02]  /*bbe0*/  F2FP.F16.F32.PACK_AB R63, R47, R175 ;  /* 0x000000af2f3f723e */ /* 0x000fe400000000ff */
[----:B------:R-:W3:Y:S01]  /*bbf0*/  LDL.LU R47, [R1+0x254] ;  /* 0x00025400012f7983 */ /* 0x000ee20000300800 */
[----:B------:R-:W-:-:S03]  /*bc00*/  F2FP.F16.F32.PACK_AB R62, R45, R173 ;  /* 0x000000ad2d3e723e */ /* 0x000fc600000000ff */
[----:B------:R-:W2:Y:S01]  /*bc10*/  LDL.LU R175, [R1+0x21c] ;  /* 0x00021c0001af7983 */ /* 0x000ea20000300800 */
[----:B------:R-:W-:-:S03]  /*bc20*/  F2FP.F16.F32.PACK_AB R61, R111, R61 ;  /* 0x0000003d6f3d723e */ /* 0x000fc600000000ff */
[----:B------:R-:W4:Y:S01]  /*bc30*/  LDL.LU R45, [R1+0x58] ;  /* 0x00005800012d7983 */ /* 0x000f220000300800 */
        /* <DEDUP_REMOVED lines=9> */
[----:B------:R-:W2:Y:S01]  /*bcd0*/  LDL.LU R89, [R1+0x850] ;  /* 0x0008500001597983 */ /* 0x000ea20000300800 */
[----:B---3--:R-:W-:Y:S02]  /*bce0*/  F2FP.F16.F32.PACK_AB R56, R47, R56 ;  /* 0x000000382f38723e */ /* 0x008fe400000000ff */
[----:B------:R-:W-:-:S02]  /*bcf0*/  F2FP.F16.F32.PACK_AB R47, R46, R174 ;  /* 0x000000ae2e2f723e */ /* 0x000fc400000000ff */
[----:B------:R-:W3:Y:S01]  /*bd00*/  LDL.LU R174, [R1+0x11c] ;  /* 0x00011c0001ae7983 */ /* 0x000ee20000300800 */
[----:B------:R-:W-:-:S03]  /*bd10*/  F2FP.F16.F32.PACK_AB R46, R44, R172 ;  /* 0x000000ac2c2e723e */ /* 0x000fc600000000ff */
[----:B------:R-:W2:Y:S01]  /*bd20*/  LDL.LU R44, [R1+0x50] ;  /* 0x00005000012c7983 */ /* 0x000ea20000300800 */
[----:B----4-:R-:W-:-:S03]  /*bd30*/  F2FP.F16.F32.PACK_AB R45, R110, R45 ;  /* 0x0000002d6e2d723e */ /* 0x010fc600000000ff */
[----:B------:R-:W4:Y:S01]  /*bd40*/  LDL.LU R172, [R1+0x14] ;  /* 0x0000140001ac7983 */ /* 0x000f220000300800 */
[----:B------:R-:W-:Y:S02]  /*bd50*/  F2FP.F16.F32.PACK_AB R67, R154, R67 ;  /* 0x000000439a43723e */ /* 0x000fe400000000ff */
[----:B------:R-:W-:Y:S01]  /*bd60*/  F2FP.F16.F32.PACK_AB R65, R64, R65 ;  /* 0x000000414041723e */ /* 0x000fe200000000ff */
[----:B------:R-:W3:Y:S01]  /*bd70*/  LDL.LU R110, [R1+0x334] ;  /* 0x00033400016e7983 */ /* 0x000ee20000300800 */
[----:B------:R-:W-:Y:S02]  /*bd80*/  F2FP.F16.F32.PACK_AB R66, R26, R66 ;  /* 0x000000421a42723e */ /* 0x000fe400000000ff */
[----:B------:R-:W-:Y:S02]  /*bd90*/  F2FP.F16.F32.PACK_AB R64, R70, R71 ;  /* 0x000000474640723e */ /* 0x000fe400000000ff */
[----:B------:R-:W-:Y:S02]  /*bda0*/  F2FP.F16.F32.PACK_AB R71, R43, R171 ;  /* 0x000000ab2b47723e */ /* 0x000fe400000000ff */
[----:B--2---:R-:W-:-:S02]  /*bdb0*/  F2FP.F16.F32.PACK_AB R44, R108, R44 ;  /* 0x0000002c6c2c723e */ /* 0x004fc400000000ff */
[----:B------:R-:W2:Y:S04]  /*bdc0*/  LDL.LU R108, [R1+0x434] ;  /* 0x00043400016c7983 */ /* 0x000ea80000300800 */
[----:B------:R-:W4:Y:S04]  /*bdd0*/  LDL.LU R154, [R1+0x84c] ;  /* 0x00084c00019a7983 */ /* 0x000f280000300800 */
[----:B------:R-:W4:Y:S04]  /*bde0*/  LDL.LU R26, [R1+0x848] ;  /* 0x00084800011a7983 */ /* 0x000f280000300800 */
[----:B------:R-:W3:Y:S01]  /*bdf0*/  LDL.LU R43, [R1+0x244] ;  /* 0x00024400012b7983 */ /* 0x000ee20000300800 */
[----:B------:R-:W-:-:S03]  /*be00*/  F2FP.F16.F32.PACK_AB R70, R41, R169 ;  /* 0x000000a92946723e */ /* 0x000fc600000000ff */
[----:B------:R-:W4:Y:S01]  /*be10*/  LDL.LU R171, [R1+0x1c] ;  /* 0x00001c0001ab7983 */ /* 0x000f220000300800 */
[----:B------:R-:W-:-:S03]  /*be20*/  F2FP.F16.F32.PACK_AB R69, R107, R69 ;  /* 0x000000456b45723e */ /* 0x000fc600000000ff */
[----:B------:R-:W2:Y:S01]  /*be30*/  LDL.LU R41, [R1+0x48] ;  /* 0x0000480001297983 */ /* 0x000ea20000300800 */
[----:B------:R-:W-:-:S03]  /*be40*/  F2FP.F16.F32.PACK_AB R68, R105, R68 ;  /* 0x000000446944723e */ /* 0x000fc600000000ff */
[----:B------:R-:W4:Y:S01]  /*be50*/  LDL.LU R169, [R1+0x220] ;  /* 0x0002200001a97983 */ /* 0x000f220000300800 */
[----:B------:R-:W-:-:S03]  /*be60*/  F2FP.F16.F32.PACK_AB R75, R152, R75 ;  /* 0x0000004b984b723e */ /* 0x000fc600000000ff */
[----:B------:R-:W4:Y:S01]  /*be70*/  LDL.LU R107, [R1+0x240] ;  /* 0x00024000016b7983 */ /* 0x000f220000300800 */
[----:B------:R-:W-:-:S03]  /*be80*/  F2FP.F16.F32.PACK_AB R74, R24, R74 ;  /* 0x0000004a184a723e */ /* 0x000fc600000000ff */
[----:B------:R-:W4:Y:S01]  /*be90*/  LDL.LU R105, [R1+0x3c] ;  /* 0x00003c0001697983 */ /* 0x000f220000300800 */
[----:B------:R-:W-:-:S03]  /*bea0*/  F2FP.F16.F32.PACK_AB R73, R90, R73 ;  /* 0x000000495a49723e */ /* 0x000fc600000000ff */
[----:B------:R-:W4:Y:S04]  /*beb0*/  LDL.LU R152, [R1+0x844] ;  /* 0x0008440001987983 */ /* 0x000f280000300800 */
[----:B------:R-:W4:Y:S04]  /*bec0*/  LDL.LU R24, [R1+0x840] ;  /* 0x0008400001187983 */ /* 0x000f280000300800 */
[----:B------:R-:W4:Y:S01]  /*bed0*/  LDL.LU R90, [R1+0x83c] ;  /* 0x00083c00015a7983 */ /* 0x000f220000300800 */
[----:B---3--:R-:W-:Y:S02]  /*bee0*/  F2FP.F16.F32.PACK_AB R72, R43, R72 ;  /* 0x000000482b48723e */ /* 0x008fe400000000ff */
[----:B------:R-:W-:-:S02]  /*bef0*/  F2FP.F16.F32.PACK_AB R43, R42, R170 ;  /* 0x000000aa2a2b723e */ /* 0x000fc400000000ff */
[----:B------:R-:W3:Y:S01]  /*bf00*/  LDL.LU R170, [R1+0x228] ;  /* 0x0002280001aa7983 */ /* 0x000ee20000300800 */
[----:B------:R-:W-:-:S03]  /*bf10*/  F2FP.F16.F32.PACK_AB R42, R40, R168 ;  /* 0x000000a8282a723e */ /* 0x000fc600000000ff */
[----:B------:R-:W3:Y:S01]  /*bf20*/  LDL.LU R40, [R1+0x40] ;  /* 0x0000400001287983 */ /* 0x000ee20000300800 */
[----:B--2---:R-:W-:-:S03]  /*bf30*/  F2FP.F16.F32.PACK_AB R41, R106, R41 ;  /* 0x000000296a29723e */ /* 0x004fc600000000ff */
[----:B------:R-:W2:Y:S04]  /*bf40*/  LDL.LU R168, [R1+0x120] ;  /* 0x0001200001a87983 */ /* 0x000ea80000300800 */
[----:B------:R-:W2:Y:S01]  /*bf50*/  LDL.LU R106, [R1+0x248] ;  /* 0x00024800016a7983 */ /* 0x000ea20000300800 */
[----:B------:R-:W-:Y:S02]  /*bf60*/  F2FP.F16.F32.PACK_AB R79, R88, R79 ;  /* 0x0000004f584f723e */ /* 0x000fe400000000ff */
[----:B------:R-:W-:Y:S02]  /*bf70*/  F2FP.F16.F32.PACK_AB R78, R11, R78 ;  /* 0x0000004e0b4e723e */ /* 0x000fe400000000ff */
[----:B----4-:R-:W-:Y:S02]  /*bf80*/  F2FP.F16.F32.PACK_AB R76, R107, R76 ;  /* 0x0000004c6b4c723e */ /* 0x010fe400000000ff */
[----:B------:R-:W-:-:S02]  /*bf90*/  F2FP.F16.F32.PACK_AB R107, R39, R167 ;  /* 0x000000a7276b723e */ /* 0x000fc400000000ff */
[----:B---3--:R-:W-:Y:S02]  /*bfa0*/  F2FP.F16.F32.PACK_AB R40, R104, R40 ;  /* 0x000000286828723e */ /* 0x008fe400000000ff */
[----:B------:R-:W3:Y:S04]  /*bfb0*/  LDL.LU R104, [R1+0x34] ;  /* 0x0000340001687983 */ /* 0x000ee80000300800 */
[----:B------:R-:W4:Y:S04]  /*bfc0*/  LDL.LU R88, [R1+0x838] ;  /* 0x0008380001587983 */ /* 0x000f280000300800 */
[----:B------:R-:W4:Y:S04]  /*bfd0*/  LDL.LU R11, [R1+0x834] ;  /* 0x00083400010b7983 */ /* 0x000f280000300800 */
[----:B------:R-:W4:Y:S01]  /*bfe0*/  LDL.LU R39, [R1+0x234] ;  /* 0x0002340001277983 */ /* 0x000f220000300800 */
[----:B--2---:R-:W-:-:S02]  /*bff0*/  F2FP.F16.F32.PACK_AB R77, R106, R77 ;  /* 0x0000004d6a4d723e */ /* 0x004fc400000000ff */
        /* <DEDUP_REMOVED lines=8> */
[----:B------:R-:W-:Y:S02]  /*c080*/  F2FP.F16.F32.PACK_AB R109, R8, R109 ;  /* 0x0000006d086d723e */ /* 0x000fe400000000ff */
[----:B---3--:R-:W-:Y:S02]  /*c090*/  F2FP.F16.F32.PACK_AB R104, R101, R104 ;  /* 0x000000686568723e */ /* 0x008fe400000000ff */
[----:B------:R-:W3:Y:S04]  /*c0a0*/  LDL.LU R101, [R1+0x438] ;  /* 0x0004380001657983 */ /* 0x000ee80000300800 */
[----:B------:R0:W5:Y:S04]  /*c0b0*/  LDL.LU R10, [R1+0x830] ;  /* 0x00083000010a7983 */ /* 0x0001680000300800 */
[----:B------:R0:W5:Y:S01]  /*c0c0*/  LDL.LU R9, [R1+0x82c] ;  /* 0x00082c0001097983 */ /* 0x0001620000300800 */
[----:B----4-:R-:W-:-:S03]  /*c0d0*/  F2FP.F16.F32.PACK_AB R108, R39, R108 ;  /* 0x0000006c276c723e */ /* 0x010fc600000000ff */
[----:B------:R0:W5:Y:S01]  /*c0e0*/  LDL.LU R8, [R1+0x828] ;  /* 0x0008280001087983 */ /* 0x0001620000300800 */
[----:B------:R-:W-:Y:S02]  /*c0f0*/  F2FP.F16.F32.PACK_AB R39, R38, R166 ;  /* 0x000000a62627723e */ /* 0x000fe400000000ff */
[----:B------:R-:W-:Y:S01]  /*c100*/  F2FP.F16.F32.PACK_AB R38, R36, R164 ;  /* 0x000000a42426723e */ /* 0x000fe200000000ff */
[----:B------:R-:W4:Y:S04]  /*c110*/  LDL.LU R166, [R1+0x28] ;  /* 0x0000280001a67983 */ /* 0x000f280000300800 */
[----:B------:R-:W3:Y:S01]  /*c120*/  LDL.LU R36, [R1+0x30] ;  /* 0x0000300001247983 */ /* 0x000ee20000300800 */
[----:B--2---:R-:W-:-:S03]  /*c130*/  F2FP.F16.F32.PACK_AB R37, R102, R37 ;  /* 0x000000256625723e */ /* 0x004fc600000000ff */
[----:B------:R-:W2:Y:S04]  /*c140*/  LDL.LU R164, [R1+0x224] ;  /* 0x0002240001a47983 */ /* 0x000ea80000300800 */
[----:B------:R-:W4:Y:S01]  /*c150*/  LDL.LU R102, [R1+0x330] ;  /* 0x0003300001667983 */ /* 0x000f220000300800 */
[----:B---3--:R-:W-:-:S03]  /*c160*/  F2FP.F16.F32.PACK_AB R36, R100, R36 ;  /* 0x000000246424723e */ /* 0x008fc600000000ff */
[----:B------:R-:W3:Y:S01]  /*c170*/  LDL.LU R100, [R1+0x238] ;  /* 0x0002380001647983 */ /* 0x000ee20000300800 */
[----:B------:R-:W-:-:S03]  /*c180*/  F2FP.F16.F32.PACK_AB R103, R7, R103 ;  /* 0x000000670767723e */ /* 0x000fc600000000ff */
[----:B------:R0:W5:Y:S01]  /*c190*/  LDL.LU R7, [R1+0x824] ;  /* 0x0008240001077983 */ /* 0x0001620000300800 */
[----:B----4-:R-:W-:-:S03]  /*c1a0*/  F2FP.F16.F32.PACK_AB R102, R6, R102 ;  /* 0x000000660666723e */ /* 0x010fc600000000ff */
[----:B------:R0:W5:Y:S01]  /*c1b0*/  LDL.LU R6, [R1+0x820] ;  /* 0x0008200001067983 */ /* 0x0001620000300800 */
[----:B---3--:R-:W-:Y:S02]  /*c1c0*/  F2FP.F16.F32.PACK_AB R101, R100, R101 ;  /* 0x000000656465723e */ /* 0x008fe400000000ff */
[----:B------:R-:W-:Y:S02]  /*c1d0*/  F2FP.F16.F32.PACK_AB R100, R86, R87 ;  /* 0x000000575664723e */ /* 0x000fe400000000ff */
[----:B------:R-:W-:Y:S02]  /*c1e0*/  F2FP.F16.F32.PACK_AB R87, R35, R163 ;  /* 0x000000a32357723e */ /* 0x000fe400000000ff */
[----:B------:R-:W3:Y:S01]  /*c1f0*/  LDL.LU R163, [R1+0x124] ;  /* 0x0001240001a37983 */ /* 0x000ee20000300800 */
[----:B------:R-:W-:-:S03]  /*c200*/  F2FP.F16.F32.PACK_AB R86, R33, R161 ;  /* 0x000000a12156723e */ /* 0x000fc600000000ff */
[----:B------:R-:W4:Y:S04]  /*c210*/  LDL.LU R35, [R1+0x22c] ;  /* 0x00022c0001237983 */ /* 0x000f280000300800 */
[----:B------:R-:W4:Y:S01]  /*c220*/  LDL.LU R33, [R1+0x12c] ;  /* 0x00012c0001217983 */ /* 0x000f220000300800 */
[----:B------:R-:W-:Y:S02]  /*c230*/  F2FP.F16.F32.PACK_AB R85, R99, R85 ;  /* 0x000000556355723e */ /* 0x000fe400000000ff */
[----:B------:R-:W-:Y:S02]  /*c240*/  F2FP.F16.F32.PACK_AB R99, R31, R159 ;  /* 0x0000009f1f63723e */ /* 0x000fe400000000ff */
[----:B------:R-:W-:Y:S02]  /*c250*/  F2FP.F16.F32.PACK_AB R159, R27, R155 ;  /* 0x0000009b1b9f723e */ /* 0x000fe400000000ff */
[----:B------:R-:W-:-:S02]  /*c260*/  F2FP.F16.F32.PACK_AB R31, R30, R158 ;  /* 0x0000009e1e1f723e */ /* 0x000fc400000000ff */
        /* <DEDUP_REMOVED lines=10> */
[----:B--2---:R-:W-:Y:S02]  /*c310*/  F2FP.F16.F32.PACK_AB R80, R164, R80 ;  /* 0x00000050a450723e */ /* 0x004fe400000000ff */
        /* <DEDUP_REMOVED lines=14> */
[----:B---3--:R-:W-:Y:S02]  /*c400*/  F2FP.F16.F32.PACK_AB R82, R163, R82 ;  /* 0x00000052a352723e */ /* 0x008fe400000000ff */
[----:B----4-:R-:W-:Y:S02]  /*c410*/  F2FP.F16.F32.PACK_AB R81, R35, R81 ;  /* 0x000000512351723e */ /* 0x010fe400000000ff */
        /* <DEDUP_REMOVED lines=14> */
[----:B0-----:R-:W-:-:S07]  /*c500*/  F2FP.F16.F32.PACK_AB R91, R237, R250 ;  /* 0x000000faed5b723e */ /* 0x001fce00000000ff */
.L_x_0:
[----:B------:R-:W0:Y:S01]  /*c510*/  S2R R2, SR_TID.X ;  /* 0x0000000000027919 */ /* 0x000e220000002100 */
[----:B-----5:R-:W-:Y:S01]  /*c520*/  VIADD R0, R6, 0x7f ;  /* 0x0000007f06007836 */ /* 0x020fe20000000000 */
[----:B------:R-:W-:Y:S01]  /*c530*/  ULDC.64 UR26, c[0x0][0x228] ;  /* 0x00008a00001a7ab9 */ /* 0x000fe20000000a00 */
[----:B------:R-:W-:Y:S01]  /*c540*/  ULDC UR4, c[0x0][0x244] ;  /* 0x0000910000047ab9 */ /* 0x000fe20000000800 */
[----:B------:R-:W-:Y:S01]  /*c550*/  ULDC.64 UR6, c[0x0][0x228] ;  /* 0x00008a0000067ab9 */ /* 0x000fe20000000a00 */
[----:B------:R-:W-:Y:S01]  /*c560*/  ULDC.64 UR28, c[0x0][0x228] ;  /* 0x00008a00001c7ab9 */ /* 0x000fe20000000a00 */
[----:B------:R-:W-:Y:S01]  /*c570*/  ISETP.GE.AND P1, PT, R0, UR27, PT ;  /* 0x0000001b00007c0c */ /* 0x000fe2000bf26270 */
[----:B------:R-:W-:Y:S01]  /*c580*/  ULDC.64 UR8, c[0x0][0x220] ;  /* 0x0000880000087ab9 */ /* 0x000fe20000000a00 */
[----:B------:R-:W-:Y:S01]  /*c590*/  ULDC.64 UR10, c[0x0][0x220] ;  /* 0x00008800000a7ab9 */ /* 0x000fe20000000a00 */
[----:B------:R-:W-:Y:S01]  /*c5a0*/  ULDC.64 UR20, c[0x0][0x228] ;  /* 0x00008a0000147ab9 */ /* 0x000fe20000000a00 */
[----:B------:R-:W-:Y:S01]  /*c5b0*/  ULDC.64 UR18, c[0x0][0x228] ;  /* 0x00008a0000127ab9 */ /* 0x000fe20000000a00 */
[----:B------:R-:W-:Y:S01]  /*c5c0*/  ULDC.64 UR16, c[0x0][0x228] ;  /* 0x00008a0000107ab9 */ /* 0x000fe20000000a00 */
[----:B------:R-:W-:Y:S01]  /*c5d0*/  ULDC.64 UR24, c[0x0][0x228] ;  /* 0x00008a0000187ab9 */ /* 0x000fe20000000a00 */
[----:B------:R-:W-:Y:S01]  /*c5e0*/  ULDC.64 UR22, c[0x0][0x228] ;  /* 0x00008a0000167ab9 */ /* 0x000fe20000000a00 */
[C---:B0-----:R-:W-:Y:S01]  /*c5f0*/  IMAD.SHL.U32 R4, R2.reuse, 0x40, RZ ;  /* 0x0000004002047824 */ /* 0x041fe200078e00ff */
[C---:B------:R-:W-:Y:S01]  /*c600*/  LOP3.LUT R0, R2.reuse, 0xf, RZ, 0xc0, !PT ;  /* 0x0000000f02007812 */ /* 0x040fe200078ec0ff */
[C---:B------:R-:W-:Y:S01]  /*c610*/  IMAD.SHL.U32 R3, R2.reuse, 0x8, RZ ;  /* 0x0000000802037824 */ /* 0x040fe200078e00ff */
[----:B------:R-:W-:-:S02]  /*c620*/  LOP3.LUT R11, R2, 0x7f, RZ, 0xc0, !PT ;  /* 0x0000007f020b7812 */ /* 0x000fc400078ec0ff */
[----:B------:R-:W-:Y:S02]  /*c630*/  LEA R0, R0, UR12, 0x4 ;  /* 0x0000000c00007c11 */ /* 0x000fe4000f8e20ff */
[----:B------:R-:W-:Y:S02]  /*c640*/  LOP3.LUT R4, R4, 0x400, RZ, 0xc0, !PT ;  /* 0x0000040004047812 */ /* 0x000fe400078ec0ff */
[----:B------:R-:W-:Y:S02]  /*c650*/  LOP3.LUT R3, R3, 0x300, RZ, 0xc0, !PT ;  /* 0x0000030003037812 */ /* 0x000fe400078ec0ff */
[----:B------:R-:W-:Y:S01]  /*c660*/  LEA R11, R11, UR12, 0x4 ;  /* 0x0000000c0b0b7c11 */ /* 0x000fe2000f8e20ff */
[----:B------:R-:W-:Y:S01]  /*c670*/  BAR.SYNC.DEFER_BLOCKING 0x0 ;  /* 0x0000000000007b1d */ /* 0x000fe20000010000 */
[----:B------:R-:W-:Y:S02]  /*c680*/  IADD3 R0, R3, R0, R4 ;  /* 0x0000000003007210 */ /* 0x000fe40007ffe004 */
[----:B------:R-:W-:-:S03]  /*c690*/  ISETP.GE.AND P0, PT, R7, UR6, PT ;  /* 0x0000000607007c0c */ /* 0x000fc6000bf06270 */
[----:B------:R-:W-:Y:S01]  /*c6a0*/  ULDC.64 UR12, c[0x0][0x228] ;  /* 0x00008a00000c7ab9 */ /* 0x000fe20000000a00 */
[----:B------:R-:W-:Y:S01]  /*c6b0*/  STSM.16.M88.4 [R0], R88 ;  /* 0x0000005800007844 */ /* 0x000fe20000000200 */
[----:B------:R-:W-:Y:S06]  /*c6c0*/  BAR.SYNC.DEFER_BLOCKING 0x0 ;  /* 0x0000000000007b1d */ /* 0x000fec0000010000 */
[----:B------:R-:W0:Y:S02]  /*c6d0*/  LDS.128 R152, [R11] ;  /* 0x000000000b987984 */ /* 0x000e240000000c00 */
[----:B------:R-:W-:Y:S06]  /*c6e0*/  BAR.SYNC.DEFER_BLOCKING 0x0 ;  /* 0x0000000000007b1d */ /* 0x000fec0000010000 */
[----:B------:R-:W-:Y:S02]  /*c6f0*/  STSM.16.M88.4 [R0], R24 ;  /* 0x0000001800007844 */ /* 0x000fe40000000200 */
[----:B------:R-:W-:Y:S06]  /*c700*/  BAR.SYNC.DEFER_BLOCKING 0x0 ;  /* 0x0000000000007b1d */ /* 0x000fec0000010000 */
[----:B0-----:R-:W-:Y:S01]  /*c710*/  STL [R1+0x34], R153 ;  /* 0x0000349901007387 */ /* 0x001fe20000100800 */
[----:B------:R-:W-:-:S03]  /*c720*/  IMAD.MOV.U32 R252, RZ, RZ, R152 ;  /* 0x000000fffffc7224 */ /* 0x000fc600078e0098 */
[----:B------:R-:W-:Y:S04]  /*c730*/  STL.64 [R1+0x38], R154 ;  /* 0x0000389a01007387 */ /* 0x000fe80000100a00 */
[----:B------:R-:W0:Y:S01]  /*c740*/  LDS.128 R24, [R11] ;  /* 0x000000000b187984 */ /* 0x000e220000000c00 */
[----:B------:R-:W-:Y:S06]  /*c750*/  BAR.SYNC.DEFER_BLOCKING 0x0 ;  /* 0x0000000000007b1d */ /* 0x000fec0000010000 */
[----:B------:R-:W-:Y:S02]  /*c760*/  STSM.16.M88.4 [R0], R160 ;  /* 0x000000a000007844 */ /* 0x000fe40000000200 */
[----:B------:R-:W-:Y:S06]  /*c770*/  BAR.SYNC.DEFER_BLOCKING 0x0 ;  /* 0x0000000000007b1d */ /* 0x000fec0000010000 */
[----:B0-----:R-:W-:Y:S04]  /*c780*/  STL.64 [R1+0x20], R24 ;  /* 0x0000201801007387 */ /* 0x001fe80000100a00 */
        /* <DEDUP_REMOVED lines=11> */
[----:B0-----:R-:W-:Y:S04]  /*c840*/  STL.64 [R1], R24 ;  /* 0x0000001801007387 */ /* 0x001fe80000100a00 */
[----:B------:R-:W-:Y:S04]  /*c850*/  STL.64 [R1+0x8], R26 ;  /* 0x0000081a01007387 */ /* 0x000fe80000100a00 */
[----:B------:R-:W0:Y:S01]  /*c860*/  LDS.128 R248, [R11] ;  /* 0x000000000bf87984 */ /* 0x000e220000000c00 */
[----:B------:R-:W-:Y:S06]  /*c870*/  BAR.SYNC.DEFER_BLOCKING 0x0 ;  /* 0x0000000000007b1d */ /* 0x000fec0000010000 */
[----:B------:R-:W-:Y:S02]  /*c880*/  STSM.16.M88.4 [R0], R28 ;  /* 0x0000001c00007844 */ /* 0x000fe40000000200 */
[----:B------:R-:W-:Y:S06]  /*c890*/  BAR.SYNC.DEFER_BLOCKING 0x0 ;  /* 0x0000000000007b1d */ /* 0x000fec0000010000 */
[----:B0-----:R0:W-:Y:S04]  /*c8a0*/  STL.64 [R1+0x828], R248 ;  /* 0x000828f801007387 */ /* 0x0011e80000100a00 */
[----:B------:R1:W-:Y:S04]  /*c8b0*/  STL.64 [R1+0x820], R250 ;  /* 0x000820fa01007387 */ /* 0x0003e80000100a00 */
[----:B0-----:R-:W2:Y:S04]  /*c8c0*/  LDL.LU R248, [R1+0x2e0] ;  /* 0x0002e00001f87983 */ /* 0x001ea80000300800 */
[----:B------:R-:W0:Y:S01]  /*c8d0*/  LDS.128 R240, [R11] ;  /* 0x000000000bf07984 */ /* 0x000e220000000c00 */
[----:B------:R-:W-:Y:S06]  /*c8e0*/  BAR.SYNC.DEFER_BLOCKING 0x0 ;  /* 0x0000000000007b1d */ /* 0x000fec0000010000 */
[----:B------:R-:W2:Y:S04]  /*c8f0*/  LDL.LU R249, [R1+0x2e4] ;  /* 0x0002e40001f97983 */ /* 0x000ea80000300800 */
[----:B-1----:R-:W2:Y:S04]  /*c900*/  LDL.LU R250, [R1+0x2e8] ;  /* 0x0002e80001fa7983 */ /* 0x002ea80000300800 */
[----:B------:R-:W2:Y:S04]  /*c910*/  LDL.LU R251, [R1+0x2ec] ;  /* 0x0002ec0001fb7983 */ /* 0x000ea80000300800 */
[----:B------:R-:W-:Y:S01]  /*c920*/  STSM.16.M88.4 [R0], R116 ;  /* 0x0000007400007844 */ /* 0x000fe20000000200 */
[----:B------:R-:W-:Y:S06]  /*c930*/  BAR.SYNC.DEFER_BLOCKING 0x0 ;  /* 0x0000000000007b1d */ /* 0x000fec0000010000 */
[----:B0-----:R0:W-:Y:S04]  /*c940*/  STL.64 [R1+0x838], R240 ;  /* 0x000838f001007387 */ /* 0x0011e80000100a00 */
[----:B------:R1:W-:Y:S04]  /*c950*/  STL.64 [R1+0x830], R242 ;  /* 0x000830f201007387 */ /* 0x0003e80000100a00 */
[----:B0-----:R-:W3:Y:S04]  /*c960*/  LDL.LU R240, [R1+0x1f0] ;  /* 0x0001f00001f07983 */ /* 0x001ee80000300800 */
[----:B------:R-:W0:Y:S01]  /*c970*/  LDS.128 R236, [R11] ;  /* 0x000000000bec7984 */ /* 0x000e220000000c00 */
[----:B------:R-:W-:Y:S06]  /*c980*/  BAR.SYNC.DEFER_BLOCKING 0x0 ;  /* 0x0000000000007b1d */ /* 0x000fec0000010000 */
[----:B------:R-:W3:Y:S04]  /*c990*/  LDL.LU R241, [R1+0x1f4] ;  /* 0x0001f40001f17983 */ /* 0x000ee80000300800 */
[----:B-1----:R-:W3:Y:S04]  /*c9a0*/  LDL.LU R242, [R1+0x1f8] ;  /* 0x0001f80001f27983 */ /* 0x002ee80000300800 */
[----:B------:R-:W3:Y:S04]  /*c9b0*/  LDL.LU R243, [R1+0x1fc] ;  /* 0x0001fc0001f37983 */ /* 0x000ee80000300800 */
[----:B------:R-:W-:Y:S01]  /*c9c0*/  STSM.16.M88.4 [R0], R96 ;  /* 0x0000006000007844 */ /* 0x000fe20000000200 */
[----:B------:R-:W-:Y:S06]  /*c9d0*/  BAR.SYNC.DEFER_BLOCKING 0x0 ;  /* 0x0000000000007b1d */ /* 0x000fec0000010000 */
[----:B------:R-:W1:Y:S02]  /*c9e0*/  LDS.128 R96, [R11] ;  /* 0x000000000b607984 */ /* 0x000e640000000c00 */
[----:B------:R-:W-:Y:S06]  /*c9f0*/  BAR.SYNC.DEFER_BLOCKING 0x0 ;  /* 0x0000000000007b1d */ /* 0x000fec0000010000 */
[----:B------:R-:W-:Y:S02]  /*ca00*/  STSM.16.M88.4 [R0], R112 ;  /* 0x0000007000007844 */ /* 0x000fe40000000200 */
[----:B------:R-:W-:Y:S06]  /*ca10*/  BAR.SYNC.DEFER_BLOCKING 0x0 ;  /* 0x0000000000007b1d */ /* 0x000fec0000010000 */
[----:B------:R-:W4:Y:S02]  /*ca20*/  LDS.128 R88, [R11] ;  /* 0x000000000b587984 */ /* 0x000f240000000c00 */
        /* <DEDUP_REMOVED lines=121> */
[----:B------:R0:W-:Y:S02]  /*d1c0*/  STSM.16.M88.4 [R0], R196 ;  /* 0x000000c400007844 */ /* 0x0001e40000000200 */
[----:B------:R-:W-:Y:S06]  /*d1d0*/  BAR.SYNC.DEFER_BLOCKING 0x0 ;  /* 0x0000000000007b1d */ /* 0x000fec0000010000 */
[----:B0-----:R-:W2:Y:S04]  /*d1e0*/  LDL.LU R196, [R1+0x1e0] ;  /* 0x0001e00001c47983 */ /* 0x001ea80000300800 */
[----:B------:R-:W2:Y:S04]  /*d1f0*/  LDL.LU R197, [R1+0x1e4] ;  /* 0x0001e40001c57983 */ /* 0x000ea80000300800 */
[----:B------:R-:W2:Y:S04]  /*d200*/  LDL.LU R198, [R1+0x1e8] ;  /* 0x0001e80001c67983 */ /* 0x000ea80000300800 */
[----:B------:R-:W0:Y:S01]  /*d210*/  LDS.128 R140, [R11] ;  /* 0x000000000b8c7984 */ /* 0x000e220000000c00 */
[----:B------:R-:W-:Y:S06]  /*d220*/  BAR.SYNC.DEFER_BLOCKING 0x0 ;  /* 0x0000000000007b1d */ /* 0x000fec0000010000 */
[----:B------:R-:W2:Y:S04]  /*d230*/  LDL.LU R199, [R1+0x1ec] ;  /* 0x0001ec0001c77983 */ /* 0x000ea80000300800 */
[----:B------:R-:W3:Y:S04]  /*d240*/  LDL.LU R192, [R1+0xf0] ;  /* 0x0000f00001c07983 */ /* 0x000ee80000300800 */
[----:B------:R-:W3:Y:S04]  /*d250*/  LDL.LU R193, [R1+0xf4] ;  /* 0x0000f40001c17983 */ /* 0x000ee80000300800 */
[----:B------:R-:W3:Y:S04]  /*d260*/  LDL.LU R194, [R1+0xf8] ;  /* 0x0000f80001c27983 */ /* 0x000ee80000300800 */
[----:B------:R-:W-:Y:S01]  /*d270*/  STSM.16.M88.4 [R0], R200 ;  /* 0x000000c800007844 */ /* 0x000fe20000000200 */
[----:B------:R-:W-:Y:S06]  /*d280*/  BAR.SYNC.DEFER_BLOCKING 0x0 ;  /* 0x0000000000007b1d */ /* 0x000fec0000010000 */
[----:B------:R-:W3:Y:S04]  /*d290*/  LDL.LU R195, [R1+0xfc] ;  /* 0x0000fc0001c37983 */ /* 0x000ee80000300800 */
[----:B------:R-:W4:Y:S04]  /*d2a0*/  LDL.LU R188, [R1+0xe0] ;  /* 0x0000e00001bc7983 */ /* 0x000f280000300800 */
[----:B------:R-:W4:Y:S04]  /*d2b0*/  LDL.LU R189, [R1+0xe4] ;  /* 0x0000e40001bd7983 */ /* 0x000f280000300800 */
[----:B------:R-:W4:Y:S04]  /*d2c0*/  LDL.LU R190, [R1+0xe8] ;  /* 0x0000e80001be7983 */ /* 0x000f280000300800 */
[----:B------:R-:W0:Y:S01]  /*d2d0*/  LDS.128 R144, [R11] ;  /* 0x000000000b907984 */ /* 0x000e220000000c00 */
[----:B------:R-:W-:Y:S06]  /*d2e0*/  BAR.SYNC.DEFER_BLOCKING 0x0 ;  /* 0x0000000000007b1d */ /* 0x000fec0000010000 */
[----:B------:R-:W4:Y:S04]  /*d2f0*/  LDL.LU R191, [R1+0xec] ;  /* 0x0000ec0001bf7983 */ /* 0x000f280000300800 */
[----:B------:R-:W2:Y:S04]  /*d300*/  LDL.LU R184, [R1+0xd0] ;  /* 0x0000d00001b87983 */ /* 0x000ea80000300800 */
[----:B------:R-:W2:Y:S04]  /*d310*/  LDL.LU R185, [R1+0xd4] ;  /* 0x0000d40001b97983 */ /* 0x000ea80000300800 */
[----:B------:R-:W2:Y:S04]  /*d320*/  LDL.LU R186, [R1+0xd8] ;  /* 0x0000d80001ba7983 */ /* 0x000ea80000300800 */
[----:B------:R-:W-:Y:S01]  /*d330*/  STSM.16.M88.4 [R0], R204 ;  /* 0x000000cc00007844 */ /* 0x000fe20000000200 */
[----:B------:R-:W-:Y:S06]  /*d340*/  BAR.SYNC.DEFER_BLOCKING 0x0 ;  /* 0x0000000000007b1d */ /* 0x000fec0000010000 */
[----:B------:R-:W2:Y:S04]  /*d350*/  LDL.LU R187, [R1+0xdc] ;  /* 0x0000dc0001bb7983 */ /* 0x000ea80000300800 */
[----:B------:R-:W0:Y:S01]  /*d360*/  LDS.128 R148, [R11] ;  /* 0x000000000b947984 */ /* 0x000e220000000c00 */
[----:B------:R-:W-:Y:S06]  /*d370*/  BAR.SYNC.DEFER_BLOCKING 0x0 ;  /* 0x0000000000007b1d */ /* 0x000fec0000010000 */
[----:B------:R1:W-:Y:S02]  /*d380*/  STSM.16.M88.4 [R0], R208 ;  /* 0x000000d000007844 */ /* 0x0003e40000000200 */
[----:B------:R-:W-:Y:S06]  /*d390*/  BAR.SYNC.DEFER_BLOCKING 0x0 ;  /* 0x0000000000007b1d */ /* 0x000fec0000010000 */
[----:B-1----:R-:W3:Y:S04]  /*d3a0*/  LDL.LU R208, [R1+0x2f0] ;  /* 0x0002f00001d07983 */ /* 0x002ee80000300800 */
[----:B------:R-:W3:Y:S04]  /*d3b0*/  LDL.LU R209, [R1+0x2f4] ;  /* 0x0002f40001d17983 */ /* 0x000ee80000300800 */
[----:B------:R-:W3:Y:S04]  /*d3c0*/  LDL.LU R210, [R1+0x2f8] ;  /* 0x0002f80001d27983 */ /* 0x000ee80000300800 */
[----:B------:R-:W1:Y:S01]  /*d3d0*/  LDS.128 R152, [R11] ;  /* 0x000000000b987984 */ /* 0x000e620000000c00 */
[----:B------:R-:W-:Y:S06]  /*d3e0*/  BAR.SYNC.DEFER_BLOCKING 0x0 ;  /* 0x0000000000007b1d */ /* 0x000fec0000010000 */
[----:B------:R-:W3:Y:S04]  /*d3f0*/  LDL.LU R211, [R1+0x2fc] ;  /* 0x0002fc0001d37983 */ /* 0x000ee80000300800 */
[----:B------:R0:W-:Y:S01]  /*d400*/  STSM.16.M88.4 [R0], R212 ;  /* 0x000000d400007844 */ /* 0x0001e20000000200 */
[----:B------:R-:W-:Y:S06]  /*d410*/  BAR.SYNC.DEFER_BLOCKING 0x0 ;  /* 0x0000000000007b1d */ /* 0x000fec0000010000 */
[----:B0-----:R-:W3:Y:S04]  /*d420*/  LDL.LU R212, [R1+0x3f0] ;  /* 0x0003f00001d47983 */ /* 0x001ee80000300800 */
[----:B------:R-:W3:Y:S04]  /*d430*/  LDL.LU R213, [R1+0x3f4] ;  /* 0x0003f40001d57983 */ /* 0x000ee80000300800 */
[----:B------:R-:W3:Y:S04]  /*d440*/  LDL.LU R214, [R1+0x3f8] ;  /* 0x0003f80001d67983 */ /* 0x000ee80000300800 */
[----:B------:R-:W0:Y:S01]  /*d450*/  LDS.128 R156, [R11] ;  /* 0x000000000b9c7984 */ /* 0x000e220000000c00 */
[----:B------:R-:W-:Y:S06]  /*d460*/  BAR.SYNC.DEFER_BLOCKING 0x0 ;  /* 0x0000000000007b1d */ /* 0x000fec0000010000 */
[----:B------:R-:W3:Y:S04]  /*d470*/  LDL.LU R215, [R1+0x3fc] ;  /* 0x0003fc0001d77983 */ /* 0x000ee80000300800 */
[----:B------:R1:W-:Y:S01]  /*d480*/  STSM.16.M88.4 [R0], R216 ;  /* 0x000000d800007844 */ /* 0x0003e20000000200 */
        /* <DEDUP_REMOVED lines=31> */
[----:B------:R-:W-:Y:S01]  /*d680*/  STSM.16.M88.4 [R0], R232 ;  /* 0x000000e800007844 */ /* 0x000fe20000000200 */
[----:B------:R-:W-:Y:S06]  /*d690*/  BAR.SYNC.DEFER_BLOCKING 0x0 ;  /* 0x0000000000007b1d */ /* 0x000fec0000010000 */
[----:B------:R-:W0:Y:S02]  /*d6a0*/  LDS.128 R176, [R11] ;  /* 0x000000000bb07984 */ /* 0x000e240000000c00 */
[----:B------:R-:W-:Y:S06]  /*d6b0*/  BAR.SYNC.DEFER_BLOCKING 0x0 ;  /* 0x0000000000007b1d */ /* 0x000fec0000010000 */
[----:B------:R1:W-:Y:S02]  /*d6c0*/  STSM.16.M88.4 [R0], R244 ;  /* 0x000000f400007844 */ /* 0x0003e40000000200 */
[----:B------:R-:W-:Y:S08]  /*d6d0*/  BAR.SYNC.DEFER_BLOCKING 0x0 ;  /* 0x0000000000007b1d */ /* 0x000ff00000010000 */
[----:B-1----:R-:W1:Y:S01]  /*d6e0*/  LDC R244, c[0x0][0x244] ;  /* 0x00009100fff47b82 */ /* 0x002e620000000800 */
[----:B------:R-:W-:-:S07]  /*d6f0*/  ISETP.LT.AND P0, PT, R6, UR29, !P0 ;  /* 0x0000001d06007c0c */ /* 0x000fce000c701270 */
[----:B------:R-:W0:Y:S01]  /*d700*/  LDC R245, c[0x0][0x244] ;  /* 0x00009100fff57b82 */ /* 0x000e220000000800 */
[----:B------:R-:W0:Y:S07]  /*d710*/  LDS.128 R180, [R11] ;  /* 0x000000000bb47984 */ /* 0x000e2e0000000c00 */
[----:B------:R-:W-:Y:S06]  /*d720*/  BAR.SYNC.DEFER_BLOCKING 0x0 ;  /* 0x0000000000007b1d */ /* 0x000fec0000010000 */
[----:B--2---:R-:W-:Y:S02]  /*d730*/  STSM.16.M88.4 [R0], R184 ;  /* 0x000000b800007844 */ /* 0x004fe40000000200 */
[----:B------:R-:W-:Y:S06]  /*d740*/  BAR.SYNC.DEFER_BLOCKING 0x0 ;  /* 0x0000000000007b1d */ /* 0x000fec0000010000 */
[----:B------:R-:W2:Y:S02]  /*d750*/  LDS.128 R184, [R11] ;  /* 0x000000000bb87984 */ /* 0x000ea40000000c00 */
[----:B------:R-:W-:Y:S06]  /*d760*/  BAR.SYNC.DEFER_BLOCKING 0x0 ;  /* 0x0000000000007b1d */ /* 0x000fec0000010000 */
[----:B----4-:R-:W-:Y:S02]  /*d770*/  STSM.16.M88.4 [R0], R188 ;  /* 0x000000bc00007844 */ /* 0x010fe40000000200 */
[----:B------:R-:W-:Y:S06]  /*d780*/  BAR.SYNC.DEFER_BLOCKING 0x0 ;  /* 0x0000000000007b1d */ /* 0x000fec0000010000 */
[----:B------:R-:W4:Y:S02]  /*d790*/  LDS.128 R188, [R11] ;  /* 0x000000000bbc7984 */ /* 0x000f240000000c00 */
[----:B------:R-:W-:Y:S06]  /*d7a0*/  BAR.SYNC.DEFER_BLOCKING 0x0 ;  /* 0x0000000000007b1d */ /* 0x000fec0000010000 */
[----:B---3--:R-:W-:Y:S02]  /*d7b0*/  STSM.16.M88.4 [R0], R192 ;  /* 0x000000c000007844 */ /* 0x008fe40000000200 */
[----:B------:R-:W-:Y:S06]  /*d7c0*/  BAR.SYNC.DEFER_BLOCKING 0x0 ;  /* 0x0000000000007b1d */ /* 0x000fec0000010000 */
[----:B------:R-:W3:Y:S02]  /*d7d0*/  LDS.128 R192, [R11] ;  /* 0x000000000bc07984 */ /* 0x000ee40000000c00 */
[----:B------:R-:W-:Y:S06]  /*d7e0*/  BAR.SYNC.DEFER_BLOCKING 0x0 ;  /* 0x0000000000007b1d */ /* 0x000fec0000010000 */
[----:B------:R-:W-:Y:S02]  /*d7f0*/  STSM.16.M88.4 [R0], R196 ;  /* 0x000000c400007844 */ /* 0x000fe40000000200 */
[----:B------:R-:W-:Y:S06]  /*d800*/  BAR.SYNC.DEFER_BLOCKING 0x0 ;  /* 0x0000000000007b1d */ /* 0x000fec0000010000 */
[----:B------:R-:W3:Y:S02]  /*d810*/  LDS.128 R196, [R11] ;  /* 0x000000000bc47984 */ /* 0x000ee40000000c00 */
[----:B------:R-:W-:Y:S06]  /*d820*/  BAR.SYNC.DEFER_BLOCKING 0x0 ;  /* 0x0000000000007b1d */ /* 0x000fec0000010000 */
[----:B------:R1:W-:Y:S02]  /*d830*/  STSM.16.M88.4 [R0], R240 ;  /* 0x000000f000007844 */ /* 0x0003e40000000200 */
[----:B------:R-:W-:Y:S06]  /*d840*/  BAR.SYNC.DEFER_BLOCKING 0x0 ;  /* 0x0000000000007b1d */ /* 0x000fec0000010000 */
[----:B-1----:R-:W2:Y:S04]  /*d850*/  LDL.LU R240, [R1+0x530] ;  /* 0x0005300001f07983 */ /* 0x002ea80000300800 */
[----:B------:R-:W2:Y:S04]  /*d860*/  LDL.LU R241, [R1+0x534] ;  /* 0x0005340001f17983 */ /* 0x000ea80000300800 */
[----:B------:R-:W2:Y:S04]  /*d870*/  LDL.LU R242, [R1+0x538] ;  /* 0x0005380001f27983 */ /* 0x000ea80000300800 */
[----:B------:R-:W1:Y:S01]  /*d880*/  LDS.128 R200, [R11] ;  /* 0x000000000bc87984 */ /* 0x000e620000000c00 */
[----:B------:R-:W-:Y:S06]  /*d890*/  BAR.SYNC.DEFER_BLOCKING 0x0 ;  /* 0x0000000000007b1d */ /* 0x000fec0000010000 */
[----:B------:R-:W2:Y:S04]  /*d8a0*/  LDL.LU R243, [R1+0x53c] ;  /* 0x00053c0001f37983 */ /* 0x000ea80000300800 */
[----:B------:R0:W-:Y:S01]  /*d8b0*/  STSM.16.M88.4 [R0], R248 ;  /* 0x000000f800007844 */ /* 0x0001e20000000200 */
[----:B------:R-:W-:Y:S06]  /*d8c0*/  BAR.SYNC.DEFER_BLOCKING 0x0 ;  /* 0x0000000000007b1d */ /* 0x000fec0000010000 */
[----:B0-----:R-:W4:Y:S04]  /*d8d0*/  LDL.LU R248, [R1+0x540] ;  /* 0x0005400001f87983 */ /* 0x001f280000300800 */
[----:B------:R-:W4:Y:S04]  /*d8e0*/  LDL.LU R249, [R1+0x544] ;  /* 0x0005440001f97983 */ /* 0x000f280000300800 */
[----:B------:R-:W4:Y:S04]  /*d8f0*/  LDL.LU R250, [R1+0x548] ;  /* 0x0005480001fa7983 */ /* 0x000f280000300800 */
[----:B------:R-:W0:Y:S01]  /*d900*/  LDS.128 R204, [R11] ;  /* 0x000000000bcc7984 */ /* 0x000e220000000c00 */
[----:B------:R-:W-:Y:S06]  /*d910*/  BAR.SYNC.DEFER_BLOCKING 0x0 ;  /* 0x0000000000007b1d */ /* 0x000fec0000010000 */
[----:B------:R-:W4:Y:S04]  /*d920*/  LDL.LU R251, [R1+0x54c] ;  /* 0x00054c0001fb7983 */ /* 0x000f280000300800 */
[----:B------:R-:W-:Y:S01]  /*d930*/  STSM.16.M88.4 [R0], R208 ;  /* 0x000000d000007844 */ /* 0x000fe20000000200 */
[----:B------:R-:W-:Y:S06]  /*d940*/  BAR.SYNC.DEFER_BLOCKING 0x0 ;  /* 0x0000000000007b1d */ /* 0x000fec0000010000 */
[----:B------:R-:W0:Y:S02]  /*d950*/  LDS.128 R208, [R11] ;  /* 0x000000000bd07984 */ /* 0x000e240000000c00 */
[----:B------:R-:W-:Y:S06]  /*d960*/  BAR.SYNC.DEFER_BLOCKING 0x0 ;  /* 0x0000000000007b1d */ /* 0x000fec0000010000 */
[----:B------:R-:W-:Y:S02]  /*d970*/  STSM.16.M88.4 [R0], R212 ;  /* 0x000000d400007844 */ /* 0x000fe40000000200 */
        /* <DEDUP_REMOVED lines=19> */
[----:B--2---:R-:W-:Y:S02]  /*dab0*/  STSM.16.M88.4 [R0], R240 ;  /* 0x000000f000007844 */ /* 0x004fe40000000200 */
[----:B------:R-:W-:Y:S06]  /*dac0*/  BAR.SYNC.DEFER_BLOCKING 0x0 ;  /* 0x0000000000007b1d */ /* 0x000fec0000010000 */
[----:B------:R-:W2:Y:S02]  /*dad0*/  LDS.128 R232, [R11] ;  /* 0x000000000be87984 */ /* 0x000ea40000000c00 */
[----:B------:R-:W-:Y:S06]  /*dae0*/  BAR.SYNC.DEFER_BLOCKING 0x0 ;  /* 0x0000000000007b1d */ /* 0x000fec0000010000 */
[----:B----4-:R4:W-:Y:S04]  /*daf0*/  STSM.16.M88.4 [R0], R248 ;  /* 0x000000f800007844 */ /* 0x0109e80000000200 */
[----:B----4-:R-:W4:Y:S04]  /*db00*/  LDL.LU R248, [R1+0x20] ;  /* 0x0000200001f87983 */ /* 0x010f280000300800 */
[----:B------:R-:W3:Y:S04]  /*db10*/  LDL.LU R249, [R1+0x10] ;  /* 0x0000100001f97983 */ /* 0x000ee80000300800 */
[----:B------:R-:W2:Y:S01]  /*db20*/  LDL.LU R251, [R1] ;  /* 0x0000000001fb7983 */ /* 0x000ea20000300800 */
[----:B------:R-:W-:Y:S01]  /*db30*/  IMAD R0, R7, UR4, RZ ;  /* 0x0000000407007c24 */ /* 0x000fe2000f8e02ff */
[----:B------:R-:W-:Y:S01]  /*db40*/  ULDC.64 UR4, c[0x0][0x220] ;  /* 0x0000880000047ab9 */ /* 0x000fe20000000a00 */
[----:B------:R-:W-:Y:S03]  /*db50*/  BAR.SYNC.DEFER_BLOCKING 0x0 ;  /* 0x0000000000007b1d */ /* 0x000fe60000010000 */
[----:B------:R-:W-:-:S03]  /*db60*/  LEA R2, P2, R0, UR4, 0x1 ;  /* 0x0000000400027c11 */ /* 0x000fc6000f8408ff */
[----:B------:R-:W-:Y:S01]  /*db70*/  ULDC UR4, c[0x0][0x248] ;  /* 0x0000920000047ab9 */ /* 0x000fe20000000800 */
[----:B------:R-:W-:Y:S01]  /*db80*/  LEA.HI.X.SX32 R3, R0, UR5, 0x1, P2 ;  /* 0x0000000500037c11 */ /* 0x000fe200090f0eff */
[----:B------:R-:W-:Y:S01]  /*db90*/  IMAD R242, R6, UR4, RZ ;  /* 0x0000000406f27c24 */ /* 0x000fe2000f8e02ff */
[----:B------:R-:W-:-:S03]  /*dba0*/  ULDC.64 UR4, c[0x0][0x228] ;  /* 0x00008a0000047ab9 */ /* 0x000fc60000000a00 */
[----:B------:R-:W-:-:S04]  /*dbb0*/  IMAD.WIDE R4, R242, 0x2, R2 ;  /* 0x00000002f2047825 */ /* 0x000fc800078e0202 */
[----:B------:R-:W-:Y:S01]  /*dbc0*/  IMAD R0, R244, 0x80, R0 ;  /* 0x00000080f4007824 */ /* 0x000fe200078e0200 */
[----:B------:R-:W-:Y:S01]  /*dbd0*/  PRMT R246, R252, 0x7632, R246 ;  /* 0x00007632fcf67816 */ /* 0x000fe200000000f6 */
[----:B------:R1:W-:Y:S01]  /*dbe0*/  @P0 STG.E.U16 desc[UR14][R4.64], R252 ;  /* 0x000000fc04000986 */ /* 0x0003e2000c10150e */
[----:B------:R-:W-:Y:S01]  /*dbf0*/  ISETP.GE.AND P0, PT, R6, UR7, PT ;  /* 0x0000000706007c0c */ /* 0x000fe2000bf06270 */
[----:B------:R-:W-:-:S03]  /*dc00*/  ULDC.64 UR6, c[0x0][0x220] ;  /* 0x0000880000067ab9 */ /* 0x000fc60000000a00 */
[----:B------:R-:W-:Y:S01]  /*dc10*/  ISETP.LT.AND P3, PT, R10, UR4, !P0 ;  /* 0x000000040a007c0c */ /* 0x000fe2000c761270 */
[----:B------:R-:W-:Y:S01]  /*dc20*/  ULDC UR4, c[0x0][0x22c] ;  /* 0x00008b0000047ab9 */ /* 0x000fe20000000800 */
[C---:B-1----:R-:W-:Y:S01]  /*dc30*/  LEA R4, P2, R0.reuse, UR6, 0x1 ;  /* 0x0000000600047c11 */ /* 0x042fe2000f8408ff */
[----:B------:R-:W1:Y:S03]  /*dc40*/  LDC R252, c[0x0][0x244] ;  /* 0x00009100fffc7b82 */ /* 0x000e660000000800 */
[----:B------:R-:W-:Y:S01]  /*dc50*/  LEA.HI.X.SX32 R5, R0, UR7, 0x1, P2 ;  /* 0x0000000700057c11 */ /* 0x000fe200090f0eff */
[----:B------:R-:W-:Y:S01]  /*dc60*/  IMAD R0, R245, 0x80, R0 ;  /* 0x00000080f5007824 */ /* 0x000fe200078e0200 */
[----:B------:R-:W-:Y:S01]  /*dc70*/  ULDC.64 UR6, c[0x0][0x228] ;  /* 0x00008a0000067ab9 */ /* 0x000fe20000000a00 */
[----:B------:R-:W-:-:S05]  /*dc80*/  IMAD.WIDE R244, R242, 0x2, R4 ;  /* 0x00000002f2f47825 */ /* 0x000fca00078e0204 */
[----:B------:R0:W-:Y:S01]  /*dc90*/  @P3 STG.E.U16 desc[UR14][R244.64], R246 ;  /* 0x000000f6f4003986 */ /* 0x0001e2000c10150e */
[----:B------:R-:W-:Y:S01]  /*dca0*/  ISETP.LT.AND P3, PT, R9, UR6, !P0 ;  /* 0x0000000609007c0c */ /* 0x000fe2000c761270 */
[----:B------:R-:W-:Y:S01]  /*dcb0*/  ULDC UR6, c[0x0][0x228] ;  /* 0x00008a0000067ab9 */ /* 0x000fe20000000800 */
[----:B0-----:R-:W-:-:S04]  /*dcc0*/  LEA R244, P2, R0, UR8, 0x1 ;  /* 0x0000000800f47c11 */ /* 0x001fc8000f8408ff */
[----:B------:R-:W-:Y:S01]  /*dcd0*/  LEA.HI.X.SX32 R245, R0, UR9, 0x1, P2 ;  /* 0x0000000900f57c11 */ /* 0x000fe200090f0eff */
[----:B-1----:R-:W-:Y:S01]  /*dce0*/  IMAD R252, R252, 0x80, R0 ;  /* 0x00000080fcfc7824 */ /* 0x002fe200078e0200 */
[----:B------:R-:W-:Y:S01]  /*dcf0*/  ULDC.64 UR8, c[0x0][0x228] ;  /* 0x00008a0000087ab9 */ /* 0x000fe20000000a00 */
[----:B------:R-:W-:Y:S01]  /*dd00*/  IMAD.WIDE R246, R242, 0x2, R244 ;  /* 0x00000002f2f67825 */ /* 0x000fe200078e02f4 */
[----:B------:R-:W-:Y:S01]  /*dd10*/  ISETP.LT.AND P0, PT, R8, UR8, !P0 ;  /* 0x0000000808007c0c */ /* 0x000fe2000c701270 */
[----:B------:R-:W-:-:S03]  /*dd20*/  ULDC UR8, c[0x0][0x228] ;  /* 0x00008a0000087ab9 */ /* 0x000fc60000000800 */
[----:B----4-:R0:W-:Y:S01]  /*dd30*/  @P3 STG.E.U16 desc[UR14][R246.64], R248 ;  /* 0x000000f8f6003986 */ /* 0x0101e2000c10150e */
[----:B------:R-:W-:Y:S02]  /*dd40*/  PRMT R0, R248, 0x7632, R0 ;  /* 0x00007632f8007816 */ /* 0x000fe40000000000 */
[----:B0-----:R-:W-:-:S04]  /*dd50*/  LEA R246, P2, R252, UR10, 0x1 ;  /* 0x0000000afcf67c11 */ /* 0x001fc8000f8408ff */
[----:B------:R-:W-:Y:S01]  /*dd60*/  LEA.HI.X.SX32 R247, R252, UR11, 0x1, P2 ;  /* 0x0000000bfcf77c11 */ /* 0x000fe200090f0eff */
[----:B------:R-:W-:Y:S02]  /*dd70*/  ULDC.64 UR10, c[0x0][0x228] ;  /* 0x00008a00000a7ab9 */ /* 0x000fe40000000a00 */
[----:B------:R-:W-:-:S05]  /*dd80*/  IMAD.WIDE R240, R242, 0x2, R246 ;  /* 0x00000002f2f07825 */ /* 0x000fca00078e02f6 */
[----:B------:R0:W-:Y:S04]  /*dd90*/  @P0 STG.E.U16 desc[UR14][R240.64], R0 ;  /* 0x00000000f0000986 */ /* 0x0001e8000c10150e */
[----:B0-----:R-:W4:Y:S04]  /*dda0*/  LDL.LU.64 R240, [R1+0x838] ;  /* 0x0008380001f07983 */ /* 0x001f280000300a00 */
[----:B------:R-:W4:Y:S01]  /*ddb0*/  LDL.LU R248, [R1+0x34] ;  /* 0x0000340001f87983 */ /* 0x000f220000300800 */
[----:B------:R-:W-:-:S05]  /*ddc0*/  VIADD R0, R6, 0x1 ;  /* 0x0000000106007836 */ /* 0x000fca0000000000 */
[----:B------:R-:W-:Y:S01]  /*ddd0*/  ISETP.GE.AND P0, PT, R0, UR4, PT ;  /* 0x0000000400007c0c */ /* 0x000fe2000bf06270 */
[----:B------:R-:W-:-:S03]  /*dde0*/  ULDC UR4, c[0x0][0x248] ;  /* 0x0000920000047ab9 */ /* 0x000fc60000000800 */
[----:B------:R-:W-:Y:S01]  /*ddf0*/  ISETP.LT.AND P2, PT, R7, UR10, !P0 ;  /* 0x0000000a07007c0c */ /* 0x000fe2000c741270 */
[----:B------:R-:W-:Y:S01]  /*de00*/  VIADD R0, R242, UR4 ;  /* 0x00000004f2007c36 */ /* 0x000fe20008000000 */
[----:B---3--:R-:W-:Y:S01]  /*de10*/  PRMT R252, R249, 0x7632, R252 ;  /* 0x00007632f9fc7816 */ /* 0x008fe200000000fc */
[----:B------:R-:W-:Y:S01]  /*de20*/  ULDC UR4, c[0x0][0x22c] ;  /* 0x00008b0000047ab9 */ /* 0x000fe20000000800 */
[----:B------:R-:W-:Y:S01]  /*de30*/  ULDC UR10, c[0x0][0x228] ;  /* 0x00008a00000a7ab9 */ /* 0x000fe20000000800 */
[----:B------:R-:W-:-:S08]  /*de40*/  IMAD.WIDE R242, R0, 0x2, R2 ;  /* 0x0000000200f27825 */ /* 0x000fd000078e0202 */
[----:B------:R0:W-:Y:S01]  /*de50*/  @P2 STG.E.U16 desc[UR14][R242.64], R249 ;  /* 0x000000f9f2002986 */ /* 0x0001e2000c10150e */
[----:B------:R-:W-:-:S03]  /*de60*/  ISETP.LT.AND P2, PT, R10, UR20, !P0 ;  /* 0x000000140a007c0c */ /* 0x000fc6000c741270 */
[----:B0-----:R-:W3:Y:S01]  /*de70*/  LDL.LU R249, [R1+0x24] ;  /* 0x0000240001f97983 */ /* 0x001ee20000300800 */
[----:B------:R-:W-:-:S09]  /*de80*/  IMAD.WIDE R242, R0, 0x2, R4 ;  /* 0x0000000200f27825 */ /* 0x000fd200078e0204 */
[----:B------:R0:W-:Y:S01]  /*de90*/  @P2 STG.E.U16 desc[UR14][R242.64], R252 ;  /* 0x000000fcf2002986 */ /* 0x0001e2000c10150e */
[----:B------:R-:W-:Y:S01]  /*dea0*/  ISETP.LT.AND P2, PT, R9, UR18, !P0 ;  /* 0x0000001209007c0c */ /* 0x000fe2000c741270 */
[----:B0-----:R-:W-:Y:S01]  /*deb0*/  IMAD.WIDE R242, R0, 0x2, R244 ;  /* 0x0000000200f27825 */ /* 0x001fe200078e02f4 */
[----:B--2---:R-:W-:-:S11]  /*dec0*/  PRMT R252, R251, 0x7632, R252 ;  /* 0x00007632fbfc7816 */ /* 0x004fd600000000fc */
[----:B------:R0:W-:Y:S04]  /*ded0*/  @P2 STG.E.U16 desc[UR14][R242.64], R251 ;  /* 0x000000fbf2002986 */ /* 0x0001e8000c10150e */
[----:B0-----:R-:W2:Y:S01]  /*dee0*/  LDL.LU R251, [R1+0x14] ;  /* 0x0000140001fb7983 */ /* 0x001ea20000300800 */
[----:B------:R-:W-:Y:S01]  /*def0*/  ISETP.LT.AND P0, PT, R8, UR16, !P0 ;  /* 0x0000001008007c0c */ /* 0x000fe2000c701270 */
[----:B------:R-:W-:-:S12]  /*df00*/  IMAD.WIDE R242, R0, 0x2, R246 ;  /* 0x0000000200f27825 */ /* 0x000fd800078e02f6 */
[----:B------:R0:W-:Y:S02]  /*df10*/  @P0 STG.E.U16 desc[UR14][R242.64], R252 ;  /* 0x000000fcf2000986 */ /* 0x0001e4000c10150e */
[----:B0-----:R-:W-:-:S05]  /*df20*/  VIADD R252, R6, 0x2 ;  /* 0x0000000206fc7836 */ /* 0x001fca0000000000 */
[----:B------:R-:W-:Y:S01]  /*df30*/  ISETP.GE.AND P0, PT, R252, UR4, PT ;  /* 0x00000004fc007c0c */ /* 0x000fe2000bf06270 */
[----:B------:R-:W-:-:S03]  /*df40*/  ULDC UR4, c[0x0][0x248] ;  /* 0x0000920000047ab9 */ /* 0x000fc60000000800 */
[----:B------:R-:W-:Y:S01]  /*df50*/  ISETP.LT.AND P2, PT, R7, UR12, !P0 ;  /* 0x0000000c07007c0c */ /* 0x000fe2000c741270 */
[----:B------:R-:W-:Y:S01]  /*df60*/  VIADD R0, R0, UR4 ;  /* 0x0000000400007c36 */ /* 0x000fe20008000000 */
[----:B------:R-:W-:Y:S01]  /*df70*/  ISETP.LT.AND P3, PT, R10, UR24, !P0 ;  /* 0x000000180a007c0c */ /* 0x000fe2000c761270 */
[----:B------:R-:W-:Y:S01]  /*df80*/  ULDC UR4, c[0x0][0x22c] ;  /* 0x00008b0000047ab9 */ /* 0x000fe20000000800 */
[----:B------:R-:W-:Y:S01]  /*df90*/  ULDC UR12, c[0x0][0x228] ;  /* 0x00008a00000c7ab9 */ /* 0x000fe20000000800 */
[----:B------:R-:W-:-:S08]  /*dfa0*/  IMAD.WIDE R242, R0, 0x2, R2 ;  /* 0x0000000200f27825 */ /* 0x000fd000078e0202 */
[----:B----4-:R0:W-:Y:S01]  /*dfb0*/  @P2 STG.E.U16 desc[UR14][R242.64], R248 ;  /* 0x000000f8f2002986 */ /* 0x0101e2000c10150e */
[----:B------:R-:W-:-:S03]  /*dfc0*/  PRMT R252, R248, 0x7632, R252 ;  /* 0x00007632f8fc7816 */ /* 0x000fc600000000fc */
[----:B0-----:R-:W4:Y:S01]  /*dfd0*/  LDL.LU R248, [R1+0x4] ;  /* 0x0000040001f87983 */ /* 0x001f220000300800 */
[----:B------:R-:W-:Y:S01]  /*dfe0*/  ISETP.LT.AND P2, PT, R9, UR22, !P0 ;  /* 0x0000001609007c0c */ /* 0x000fe2000c741270 */
[----:B------:R-:W-:Y:S01]  /*dff0*/  IMAD.WIDE R242, R0, 0x2, R4 ;  /* 0x0000000200f27825 */ /* 0x000fe200078e0204 */
[----:B------:R-:W-:-:S04]  /*e000*/  ISETP.LT.AND P0, PT, R8, UR26, !P0 ;  /* 0x0000001a08007c0c */ /* 0x000fc8000c701270 */
[----:B------:R0:W-:Y:S02]  /*e010*/  @P3 STG.E.U16 desc[UR14][R242.64], R252 ;  /* 0x000000fcf2003986 */ /* 0x0001e4000c10150e */
[----:B0-----:R-:W-:Y:S01]  /*e020*/  IMAD.WIDE R242, R0, 0x2, R244 ;  /* 0x0000000200f27825 */ /* 0x001fe200078e02f4 */
[----:B---3--:R-:W-:-:S04]  /*e030*/  PRMT R252, R249, 0x7632, R252 ;  /* 0x00007632f9fc7816 */ /* 0x008fc800000000fc */
[----:B------:R0:W-:Y:S02]  /*e040*/  @P2 STG.E.U16 desc[UR14][R242.64], R249 ;  /* 0x000000f9f2002986 */ /* 0x0001e4000c10150e */
[----:B0-----:R-:W-:Y:S02]  /*e050*/  IMAD.WIDE R242, R0, 0x2, R246 ;  /* 0x0000000200f27825 */ /* 0x001fe400078e02f6 */
[----:B------:R-:W3:Y:S04]  /*e060*/  LDL.LU R249, [R1+0x38] ;  /* 0x0000380001f97983 */ /* 0x000ee80000300800 */
[----:B------:R0:W-:Y:S02]  /*e070*/  @P0 STG.E.U16 desc[UR14][R242.64], R252 ;  /* 0x000000fcf2000986 */ /* 0x0001e4000c10150e */
[----:B0-----:R-:W-:-:S05]  /*e080*/  VIADD R252, R6, 0x3 ;  /* 0x0000000306fc7836 */ /* 0x001fca0000000000 */
[----:B------:R-:W-:Y:S01]  /*e090*/  ISETP.GE.AND P0, PT, R252, UR4, PT ;  /* 0x00000004fc007c0c */ /* 0x000fe2000bf06270 */
[----:B------:R-:W-:-:S03]  /*e0a0*/  ULDC UR4, c[0x0][0x248] ;  /* 0x0000920000047ab9 */ /* 0x000fc60000000800 */
[----:B------:R-:W-:Y:S01]  /*e0b0*/  ISETP.LT.AND P2, PT, R7, UR28, !P0 ;  /* 0x0000001c07007c0c */ /* 0x000fe2000c741270 */
[----:B------:R-:W-:Y:S01]  /*e0c0*/  VIADD R0, R0, UR4 ;  /* 0x0000000400007c36 */ /* 0x000fe20008000000 */
[----:B--2---:R-:W-:Y:S01]  /*e0d0*/  PRMT R252, R251, 0x7632, R252 ;  /* 0x00007632fbfc7816 */ /* 0x004fe200000000fc */
[----:B------:R-:W-:Y:S02]  /*e0e0*/  ULDC UR4, c[0x0][0x228] ;  /* 0x00008a0000047ab9 */ /* 0x000fe40000000800 */
[----:B------:R-:W-:-:S08]  /*e0f0*/  IMAD.WIDE R242, R0, 0x2, R2 ;  /* 0x0000000200f27825 */ /* 0x000fd000078e0202 */
[----:B------:R0:W-:Y:S04]  /*e100*/  @P2 STG.E.U16 desc[UR14][R242.64], R251 ;  /* 0x000000fbf2002986 */ /* 0x0001e8000c10150e */
[----:B0-----:R-:W2:Y:S01]  /*e110*/  LDL.LU R251, [R1+0x28] ;  /* 0x0000280001fb7983 */ /* 0x001ea20000300800 */
[----:B------:R-:W-:Y:S01]  /*e120*/  ISETP.LT.AND P3, PT, R10, UR4, !P0 ;  /* 0x000000040a007c0c */ /* 0x000fe2000c761270 */
[----:B------:R-:W-:Y:S02]  /*e130*/  ULDC UR4, c[0x0][0x228] ;  /* 0x00008a0000047ab9 */ /* 0x000fe40000000800 */
[----:B------:R-:W-:Y:S01]  /*e140*/  ISETP.LT.AND P2, PT, R9, UR4, !P0 ;  /* 0x0000000409007c0c */ /* 0x000fe2000c741270 */
[----:B------:R-:W-:Y:S01]  /*e150*/  IMAD.WIDE R242, R0, 0x2, R4 ;  /* 0x0000000200f27825 */ /* 0x000fe200078e0204 */
[----:B------:R-:W-:-:S02]  /*e160*/  ULDC UR4, c[0x0][0x228] ;  /* 0x00008a0000047ab9 */ /* 0x000fc40000000800 */
[----:B------:R-:W-:Y:S01]  /*e170*/  ISETP.LT.AND P0, PT, R8, UR4, !P0 ;  /* 0x0000000408007c0c */ /* 0x000fe2000c701270 */
[----:B------:R-:W-:-:S05]  /*e180*/  ULDC UR4, c[0x0][0x22c] ;  /* 0x00008b0000047ab9 */ /* 0x000fca0000000800 */
[----:B------:R0:W-:Y:S02]  /*e190*/  @P3 STG.E.U16 desc[UR14][R242.64], R252 ;  /* 0x000000fcf2003986 */ /* 0x0001e4000c10150e */
[----:B0-----:R-:W-:-:S05]  /*e1a0*/  IMAD.WIDE R242, R0, 0x2, R244 ;  /* 0x0000000200f27825 */ /* 0x001fca00078e02f4 */
[----:B----4-:R0:W-:Y:S01]  /*e1b0*/  @P2 STG.E.U16 desc[UR14][R242.64], R248 ;  /* 0x000000f8f2002986 */ /* 0x0101e2000c10150e */
[----:B------:R-:W-:Y:S01]  /*e1c0*/  PRMT R252, R248, 0x7632, R252 ;  /* 0x00007632f8fc7816 */ /* 0x000fe200000000fc */
[----:B0-----:R-:W-:Y:S02]  /*e1d0*/  IMAD.WIDE R242, R0, 0x2, R246 ;  /* 0x0000000200f27825 */ /* 0x001fe400078e02f6 */
[----:B------:R-:W4:Y:S04]  /*e1e0*/  LDL.LU R248, [R1+0x18] ;  /* 0x0000180001f87983 */ /* 0x000f280000300800 */
[----:B------:R0:W-:Y:S02]  /*e1f0*/  @P0 STG.E.U16 desc[UR14][R242.64], R252 ;  /* 0x000000fcf2000986 */ /* 0x0001e4000c10150e */
[----:B0-----:R-:W-:-:S05]  /*e200*/  VIADD R252, R6, 0x4 ;  /* 0x0000000406fc7836 */ /* 0x001fca0000000000 */
[----:B------:R-:W-:Y:S01]  /*e210*/  ISETP.GE.AND P0, PT, R252, UR4, PT ;  /* 0x00000004fc007c0c */ /* 0x000fe2000bf06270 */
[----:B------:R-:W-:-:S03]  /*e220*/  ULDC UR4, c[0x0][0x228] ;  /* 0x00008a0000047ab9 */ /* 0x000fc60000000800 */
[----:B------:R-:W-:Y:S01]  /*e230*/  ISETP.LT.AND P2, PT, R7, UR4, !P0 ;  /* 0x0000000407007c0c */ /* 0x000fe2000c741270 */
[----:B------:R-:W-:Y:S02]  /*e240*/  ULDC UR4, c[0x0][0x248] ;  /* 0x0000920000047ab9 */ /* 0x000fe40000000800 */
[----:B------:R-:W-:Y:S01]  /*e250*/  VIADD R0, R0, UR4 ;  /* 0x0000000400007c36 */ /* 0x000fe20008000000 */
[----:B---3--:R-:W-:Y:S01]  /*e260*/  PRMT R252, R249, 0x7632, R252 ;  /* 0x00007632f9fc7816 */ /* 0x008fe200000000fc */
[----:B------:R-:W-:Y:S02]  /*e270*/  ULDC UR4, c[0x0][0x228] ;  /* 0x00008a0000047ab9 */ /* 0x000fe40000000800 */
[----:B------:R-:W-:-:S06]  /*e280*/  IMAD.WIDE R242, R0, 0x2, R2 ;  /* 0x0000000200f27825 */ /* 0x000fcc00078e0202 */
[----:B------:R0:W-:Y:S01]  /*e290*/  @P2 STG.E.U16 desc[UR14][R242.64], R249 ;  /* 0x000000f9f2002986 */ /* 0x0001e2000c10150e */
[----:B------:R-:W-:Y:S01]  /*e2a0*/  ISETP.LT.AND P3, PT, R10, UR4, !P0 ;  /* 0x000000040a007c0c */ /* 0x000fe2000c761270 */
[----:B------:R-:W-:Y:S02]  /*e2b0*/  ULDC UR4, c[0x0][0x228] ;  /* 0x00008a0000047ab9 */ /* 0x000fe40000000800 */
[----:B0-----:R-:W3:Y:S01]  /*e2c0*/  LDL.LU R249, [R1+0x8] ;  /* 0x0000080001f97983 */ /* 0x001ee20000300800 */
[----:B------:R-:W-:Y:S01]  /*e2d0*/  ISETP.LT.AND P2, PT, R9, UR4, !P0 ;  /* 0x0000000409007c0c */ /* 0x000fe2000c741270 */
[----:B------:R-:W-:Y:S01]  /*e2e0*/  IMAD.WIDE R242, R0, 0x2, R4 ;  /* 0x0000000200f27825 */ /* 0x000fe200078e0204 */
[----:B------:R-:W-:-:S07]  /*e2f0*/  ULDC UR4, c[0x0][0x228] ;  /* 0x00008a0000047ab9 */ /* 0x000fce0000000800 */
[----:B------:R0:W-:Y:S02]  /*e300*/  @P3 STG.E.U16 desc[UR14][R242.64], R252 ;  /* 0x000000fcf2003986 */ /* 0x0001e4000c10150e */
[----:B0-----:R-:W-:-:S05]  /*e310*/  IMAD.WIDE R242, R0, 0x2, R244 ;  /* 0x0000000200f27825 */ /* 0x001fca00078e02f4 */
[----:B--2---:R0:W-:Y:S01]  /*e320*/  @P2 STG.E.U16 desc[UR14][R242.64], R251 ;  /* 0x000000fbf2002986 */ /* 0x0041e2000c10150e */
[----:B------:R-:W-:-:S03]  /*e330*/  PRMT R252, R251, 0x7632, R252 ;  /* 0x00007632fbfc7816 */ /* 0x000fc600000000fc */
[----:B0-----:R-:W2:Y:S01]  /*e340*/  LDL.LU R251, [R1+0x3c] ;  /* 0x00003c0001fb7983 */ /* 0x001ea20000300800 */
[----:B------:R-:W-:Y:S01]  /*e350*/  ISETP.LT.AND P0, PT, R8, UR4, !P0 ;  /* 0x0000000408007c0c */ /* 0x000fe2000c701270 */
[----:B------:R-:W-:Y:S01]  /*e360*/  IMAD.WIDE R242, R0, 0x2, R246 ;  /* 0x0000000200f27825 */ /* 0x000fe200078e02f6 */
[----:B------:R-:W-:-:S11]  /*e370*/  ULDC UR4, c[0x0][0x22c] ;  /* 0x00008b0000047ab9 */ /* 0x000fd60000000800 */
[----:B------:R0:W-:Y:S02]  /*e380*/  @P0 STG.E.U16 desc[UR14][R242.64], R252 ;  /* 0x000000fcf2000986 */ /* 0x0001e4000c10150e */
[----:B0-----:R-:W-:-:S05]  /*e390*/  VIADD R252, R6, 0x5 ;  /* 0x0000000506fc7836 */ /* 0x001fca0000000000 */
[----:B------:R-:W-:Y:S01]  /*e3a0*/  ISETP.GE.AND P0, PT, R252, UR4, PT ;  /* 0x00000004fc007c0c */ /* 0x000fe2000bf06270 */
[----:B------:R-:W-:-:S03]  /*e3b0*/  ULDC UR4, c[0x0][0x228] ;  /* 0x00008a0000047ab9 */ /* 0x000fc60000000800 */
[----:B------:R-:W-:Y:S01]  /*e3c0*/  ISETP.LT.AND P2, PT, R7, UR4, !P0 ;  /* 0x0000000407007c0c */ /* 0x000fe2000c741270 */
[----:B------:R-:W-:Y:S02]  /*e3d0*/  ULDC UR4, c[0x0][0x248] ;  /* 0x0000920000047ab9 */ /* 0x000fe40000000800 */
[----:B------:R-:W-:Y:S01]  /*e3e0*/  VIADD R0, R0, UR4 ;  /* 0x0000000400007c36 */ /* 0x000fe20008000000 */
[----:B------:R-:W-:Y:S02]  /*e3f0*/  ULDC UR4, c[0x0][0x228] ;  /* 0x00008a0000047ab9 */ /* 0x000fe40000000800 */
[----:B------:R-:W-:Y:S01]  /*e400*/  ISETP.LT.AND P3, PT, R10, UR4, !P0 ;  /* 0x000000040a007c0c */ /* 0x000fe2000c761270 */
[----:B------:R-:W-:Y:S01]  /*e410*/  IMAD.WIDE R242, R0, 0x2, R2 ;  /* 0x0000000200f27825 */ /* 0x000fe200078e0202 */
[----:B------:R-:W-:-:S05]  /*e420*/  ULDC UR4, c[0x0][0x228] ;  /* 0x00008a0000047ab9 */ /* 0x000fca0000000800 */
[----:B----4-:R0:W-:Y:S01]  /*e430*/  @P2 STG.E.U16 desc[UR14][R242.64], R248 ;  /* 0x000000f8f2002986 */ /* 0x0101e2000c10150e */
[----:B------:R-:W-:Y:S02]  /*e440*/  PRMT R252, R248, 0x7632, R252 ;  /* 0x00007632f8fc7816 */ /* 0x000fe400000000fc */
[----:B------:R-:W-:Y:S01]  /*e450*/  ISETP.LT.AND P2, PT, R9, UR4, !P0 ;  /* 0x0000000409007c0c */ /* 0x000fe2000c741270 */
[----:B------:R-:W-:Y:S02]  /*e460*/  ULDC UR4, c[0x0][0x228] ;  /* 0x00008a0000047ab9 */ /* 0x000fe40000000800 */
[----:B------:R-:W-:Y:S01]  /*e470*/  ISETP.LT.AND P0, PT, R8, UR4, !P0 ;  /* 0x0000000408007c0c */ /* 0x000fe2000c701270 */
[----:B------:R-:W-:Y:S01]  /*e480*/  ULDC UR4, c[0x0][0x22c] ;  /* 0x00008b0000047ab9 */ /* 0x000fe20000000800 */
[----:B0-----:R-:W4:Y:S01]  /*e490*/  LDL.LU R248, [R1+0x2c] ;  /* 0x00002c0001f87983 */ /* 0x001f220000300800 */
[----:B------:R-:W-:-:S05]  /*e4a0*/  IMAD.WIDE R242, R0, 0x2, R4 ;  /* 0x0000000200f27825 */ /* 0x000fca00078e0204 */
[----:B------:R0:W-:Y:S02]  /*e4b0*/  @P3 STG.E.U16 desc[UR14][R242.64], R252 ;  /* 0x000000fcf2003986 */ /* 0x0001e4000c10150e */
[----:B0-----:R-:W-:-:S05]  /*e4c0*/  IMAD.WIDE R242, R0, 0x2, R244 ;  /* 0x0000000200f27825 */ /* 0x001fca00078e02f4 */
[----:B---3--:R0:W-:Y:S01]  /*e4d0*/  @P2 STG.E.U16 desc[UR14][R242.64], R249 ;  /* 0x000000f9f2002986 */ /* 0x0081e2000c10150e */
[----:B------:R-:W-:Y:S01]  /*e4e0*/  PRMT R252, R249, 0x7632, R252 ;  /* 0x00007632f9fc7816 */ /* 0x000fe200000000fc */
[----:B0-----:R-:W-:Y:S02]  /*e4f0*/  IMAD.WIDE R242, R0, 0x2, R246 ;  /* 0x0000000200f27825 */ /* 0x001fe400078e02f6 */
[----:B------:R-:W3:Y:S04]  /*e500*/  LDL.LU R249, [R1+0x1c] ;  /* 0x00001c0001f97983 */ /* 0x000ee80000300800 */
[----:B------:R0:W-:Y:S02]  /*e510*/  @P0 STG.E.U16 desc[UR14][R242.64], R252 ;  /* 0x000000fcf2000986 */ /* 0x0001e4000c10150e */
[----:B0-----:R-:W-:-:S05]  /*e520*/  VIADD R252, R6, 0x6 ;  /* 0x0000000606fc7836 */ /* 0x001fca0000000000 */
[----:B------:R-:W-:Y:S01]  /*e530*/  ISETP.GE.AND P0, PT, R252, UR4, PT ;  /* 0x00000004fc007c0c */ /* 0x000fe2000bf06270 */
[----:B------:R-:W-:-:S03]  /*e540*/  ULDC UR4, c[0x0][0x228] ;  /* 0x00008a0000047ab9 */ /* 0x000fc60000000800 */
[----:B------:R-:W-:Y:S01]  /*e550*/  ISETP.LT.AND P2, PT, R7, UR4, !P0 ;  /* 0x0000000407007c0c */ /* 0x000fe2000c741270 */
[----:B------:R-:W-:Y:S02]  /*e560*/  ULDC UR4, c[0x0][0x248] ;  /* 0x0000920000047ab9 */ /* 0x000fe40000000800 */
[----:B------:R-:W-:Y:S01]  /*e570*/  VIADD R0, R0, UR4 ;  /* 0x0000000400007c36 */ /* 0x000fe20008000000 */
[----:B--2---:R-:W-:Y:S01]  /*e580*/  PRMT R252, R251, 0x7632, R252 ;  /* 0x00007632fbfc7816 */ /* 0x004fe200000000fc */
[----:B------:R-:W-:Y:S02]  /*e590*/  ULDC UR4, c[0x0][0x228] ;  /* 0x00008a0000047ab9 */ /* 0x000fe40000000800 */
[----:B------:R-:W-:-:S06]  /*e5a0*/  IMAD.WIDE R242, R0, 0x2, R2 ;  /* 0x0000000200f27825 */ /* 0x000fcc00078e0202 */
        /* <DEDUP_REMOVED lines=13> */
[----:B0-----:R-:W-:-:S05]  /*e680*/  IMAD.WIDE R242, R0, 0x2, R246 ;  /* 0x0000000200f27825 */ /* 0x001fca00078e02f6 */
        /* <DEDUP_REMOVED lines=11> */
[----:B---3--:R0:W-:Y:S01]  /*e740*/  @P2 STG.E.U16 desc[UR14][R242.64], R249 ;  /* 0x000000f9f2002986 */ /* 0x0081e2000c10150e */
[----:B------:R-:W-:Y:S01]  /*e750*/  ISETP.LT.AND P2, PT, R9, UR4, !P0 ;  /* 0x0000000409007c0c */ /* 0x000fe2000c741270 */
[----:B------:R-:W-:Y:S01]  /*e760*/  ULDC UR4, c[0x0][0x228] ;  /* 0x00008a0000047ab9 */ /* 0x000fe20000000800 */
[----:B------:R-:W-:Y:S01]  /*e770*/  PRMT R252, R249, 0x7632, R252 ;  /* 0x00007632f9fc7816 */ /* 0x000fe200000000fc */
[C---:B0-----:R-:W-:Y:S01]  /*e780*/  IMAD.WIDE R248, R0.reuse, 0x2, R4 ;  /* 0x0000000200f87825 */ /* 0x041fe200078e0204 */
[----:B------:R-:W3:Y:S04]  /*e790*/  LDL.LU.64 R242, [R1+0x830] ;  /* 0x0008300001f27983 */ /* 0x000ee80000300a00 */
[----:B------:R0:W-:Y:S02]  /*e7a0*/  @P3 STG.E.U16 desc[UR14][R248.64], R252 ;  /* 0x000000fcf8003986 */ /* 0x0001e4000c10150e */
[----:B0-----:R-:W-:-:S05]  /*e7b0*/  IMAD.WIDE R248, R0, 0x2, R244 ;  /* 0x0000000200f87825 */ /* 0x001fca00078e02f4 */
[----:B--2---:R0:W-:Y:S04]  /*e7c0*/  @P2 STG.E.U16 desc[UR14][R248.64], R251 ;  /* 0x000000fbf8002986 */ /* 0x0041e8000c10150e */
[----:B0-----:R-:W2:Y:S01]  /*e7d0*/  LDL.LU.64 R248, [R1+0x828] ;  /* 0x0008280001f87983 */ /* 0x001ea20000300a00 */
[----:B------:R-:W-:Y:S01]  /*e7e0*/  ISETP.LT.AND P0, PT, R8, UR4, !P0 ;  /* 0x0000000408007c0c */ /* 0x000fe2000c701270 */
[----:B------:R-:W-:Y:S01]  /*e7f0*/  ULDC UR4, c[0x0][0x22c] ;  /* 0x00008b0000047ab9 */ /* 0x000fe20000000800 */
[----:B------:R-:W-:Y:S01]  /*e800*/  PRMT R252, R251, 0x7632, R252 ;  /* 0x00007632fbfc7816 */ /* 0x000fe200000000fc */
[----:B------:R-:W-:-:S10]  /*e810*/  IMAD.WIDE R250, R0, 0x2, R246 ;  /* 0x0000000200fa7825 */ /* 0x000fd400078e02f6 */
        /* <DEDUP_REMOVED lines=10> */
[----:B------:R-:W-:-:S03]  /*e8c0*/  ULDC UR4, c[0x0][0x228] ;  /* 0x00008a0000047ab9 */ /* 0x000fc60000000800 */
[----:B------:R-:W-:Y:S02]  /*e8d0*/  VIADD R252, R6, 0x9 ;  /* 0x0000000906fc7836 */ /* 0x000fe40000000000 */
[----:B--2---:R0:W-:Y:S01]  /*e8e0*/  @P2 STG.E.U16 desc[UR14][R250.64], R248 ;  /* 0x000000f8fa002986 */ /* 0x0041e2000c10150e */
[----:B------:R-:W-:Y:S01]  /*e8f0*/  ISETP.LT.AND P2, PT, R9, UR4, !P0 ;  /* 0x0000000409007c0c */ /* 0x000fe2000c741270 */
[----:B------:R-:W-:Y:S02]  /*e900*/  ULDC UR4, c[0x0][0x228] ;  /* 0x00008a0000047ab9 */ /* 0x000fe40000000800 */
[----:B------:R-:W-:Y:S01]  /*e910*/  ISETP.LT.AND P0, PT, R8, UR4, !P0 ;  /* 0x0000000408007c0c */ /* 0x000fe2000c701270 */
[----:B------:R-:W-:Y:S01]  /*e920*/  ULDC UR4, c[0x0][0x22c] ;  /* 0x00008b0000047ab9 */ /* 0x000fe20000000800 */
[----:B0-----:R-:W-:Y:S01]  /*e930*/  PRMT R248, R248, 0x7632, R248 ;  /* 0x00007632f8f87816 */ /* 0x001fe200000000f8 */
[----:B------:R-:W-:-:S05]  /*e940*/  IMAD.WIDE R250, R0, 0x2, R4 ;  /* 0x0000000200fa7825 */ /* 0x000fca00078e0204 */
[----:B------:R0:W-:Y:S02]  /*e950*/  @P3 STG.E.U16 desc[UR14][R250.64], R248 ;  /* 0x000000f8fa003986 */ /* 0x0001e4000c10150e */
[----:B0-----:R-:W-:-:S05]  /*e960*/  IMAD.WIDE R250, R0, 0x2, R244 ;  /* 0x0000000200fa7825 */ /* 0x001fca00078e02f4 */
[----:B------:R0:W-:Y:S02]  /*e970*/  @P2 STG.E.U16 desc[UR14][R250.64], R240 ;  /* 0x000000f0fa002986 */ /* 0x0001e4000c10150e */
[----:B0-----:R-:W-:Y:S01]  /*e980*/  PRMT R240, R240, 0x7632, R240 ;  /* 0x00007632f0f07816 */ /* 0x001fe200000000f0 */
[----:B------:R-:W-:-:S05]  /*e990*/  IMAD.WIDE R250, R0, 0x2, R246 ;  /* 0x0000000200fa7825 */ /* 0x000fca00078e02f6 */
[----:B------:R0:W-:Y:S01]  /*e9a0*/  @P0 STG.E.U16 desc[UR14][R250.64], R240 ;  /* 0x000000f0fa000986 */ /* 0x0001e2000c10150e */
[----:B------:R-:W-:Y:S01]  /*e9b0*/  ISETP.GE.AND P0, PT, R252, UR4, PT ;  /* 0x00000004fc007c0c */ /* 0x000fe2000bf06270 */
[----:B------:R-:W-:-:S03]  /*e9c0*/  ULDC UR4, c[0x0][0x228] ;  /* 0x00008a0000047ab9 */ /* 0x000fc60000000800 */
[----:B------:R-:W-:Y:S01]  /*e9d0*/  ISETP.LT.AND P2, PT, R7, UR4, !P0 ;  /* 0x0000000407007c0c */ /* 0x000fe2000c741270 */
[----:B------:R-:W-:Y:S02]  /*e9e0*/  ULDC UR4, c[0x0][0x248] ;  /* 0x0000920000047ab9 */ /* 0x000fe40000000800 */
[----:B------:R-:W-:Y:S01]  /*e9f0*/  VIADD R0, R0, UR4 ;  /* 0x0000000400007c36 */ /* 0x000fe20008000000 */
[----:B------:R-:W-:Y:S02]  /*ea00*/  ULDC UR4, c[0x0][0x228] ;  /* 0x00008a0000047ab9 */ /* 0x000fe40000000800 */
[----:B------:R-:W-:Y:S01]  /*ea10*/  ISETP.LT.AND P3, PT, R10, UR4, !P0 ;  /* 0x000000040a007c0c */ /* 0x000fe2000c761270 */
[----:B0-----:R-:W-:Y:S01]  /*ea20*/  IMAD.WIDE R250, R0, 0x2, R2 ;  /* 0x0000000200fa7825 */ /* 0x001fe200078e0202 */
[----:B------:R-:W-:Y:S01]  /*ea30*/  ULDC UR4, c[0x0][0x228] ;  /* 0x00008a0000047ab9 */ /* 0x000fe20000000800 */
[----:B------:R-:W-:-:S04]  /*ea40*/  PRMT R240, R236, 0x7632, R240 ;  /* 0x00007632ecf07816 */ /* 0x000fc800000000f0 */
[----:B------:R0:W-:Y:S01]  /*ea50*/  @P2 STG.E.U16 desc[UR14][R250.64], R236 ;  /* 0x000000ecfa002986 */ /* 0x0001e2000c10150e */
[----:B------:R-:W-:Y:S01]  /*ea60*/  ISETP.LT.AND P2, PT, R9, UR4, !P0 ;  /* 0x0000000409007c0c */ /* 0x000fe2000c741270 */
[----:B------:R-:W-:Y:S02]  /*ea70*/  ULDC UR4, c[0x0][0x228] ;  /* 0x00008a0000047ab9 */ /* 0x000fe40000000800 */
[----:B------:R-:W-:Y:S01]  /*ea80*/  ISETP.LT.AND P0, PT, R8, UR4, !P0 ;  /* 0x0000000408007c0c */ /* 0x000fe2000c701270 */
[----:B------:R-:W-:Y:S01]  /*ea90*/  ULDC UR4, c[0x0][0x22c] ;  /* 0x00008b0000047ab9 */ /* 0x000fe20000000800 */
[----:B0-----:R-:W-:-:S05]  /*eaa0*/  IMAD.WIDE R250, R0, 0x2, R4 ;  /* 0x0000000200fa7825 */ /* 0x001fca00078e0204 */
[----:B------:R0:W-:Y:S01]  /*eab0*/  @P3 STG.E.U16 desc[UR14][R250.64], R240 ;  /* 0x000000f0fa003986 */ /* 0x0001e2000c10150e */
[----:B------:R-:W-:Y:S01]  /*eac0*/  PRMT R248, R96, 0x7632, R248 ;  /* 0x0000763260f87816 */ /* 0x000fe200000000f8 */
[----:B------:R-:W-:Y:S02]  /*ead0*/  VIADD R236, R6, 0xa ;  /* 0x0000000a06ec7836 */ /* 0x000fe40000000000 */
[----:B0-----:R-:W-:-:S05]  /*eae0*/  IMAD.WIDE R250, R0, 0x2, R244 ;  /* 0x0000000200fa7825 */ /* 0x001fca00078e02f4 */
[----:B------:R0:W-:Y:S02]  /*eaf0*/  @P2 STG.E.U16 desc[UR14][R250.64], R96 ;  /* 0x00000060fa002986 */ /* 0x0001e4000c10150e */
[----:B0-----:R-:W-:-:S05]  /*eb00*/  IMAD.WIDE R250, R0, 0x2, R246 ;  /* 0x0000000200fa7825 */ /* 0x001fca00078e02f6 */
[----:B------:R0:W-:Y:S01]  /*eb10*/  @P0 STG.E.U16 desc[UR14][R250.64], R248 ;  /* 0x000000f8fa000986 */ /* 0x0001e2000c10150e */
[----:B------:R-:W-:Y:S01]  /*eb20*/  ISETP.GE.AND P0, PT, R236, UR4, PT ;  /* 0x00000004ec007c0c */ /* 0x000fe2000bf06270 */
[----:B------:R-:W-:-:S03]  /*eb30*/  ULDC UR4, c[0x0][0x228] ;  /* 0x00008a0000047ab9 */ /* 0x000fc60000000800 */
[----:B------:R-:W-:Y:S01]  /*eb40*/  ISETP.LT.AND P2, PT, R7, UR4, !P0 ;  /* 0x0000000407007c0c */ /* 0x000fe2000c741270 */
[----:B------:R-:W-:Y:S02]  /*eb50*/  ULDC UR4, c[0x0][0x248] ;  /* 0x0000920000047ab9 */ /* 0x000fe40000000800 */
[----:B------:R-:W-:Y:S01]  /*eb60*/  VIADD R0, R0, UR4 ;  /* 0x0000000400007c36 */ /* 0x000fe20008000000 */
[----:B------:R-:W-:-:S03]  /*eb70*/  ULDC UR4, c[0x0][0x228] ;  /* 0x00008a0000047ab9 */ /* 0x000fc60000000800 */
[----:B0-----:R-:W-:-:S06]  /*eb80*/  IMAD.WIDE R250, R0, 0x2, R2 ;  /* 0x0000000200fa7825 */ /* 0x001fcc00078e0202 */
[----:B------:R0:W-:Y:S04]  /*eb90*/  @P2 STG.E.U16 desc[UR14][R250.64], R249 ;  /* 0x000000f9fa002986 */ /* 0x0001e8000c10150e */
[----:B0-----:R-:W2:Y:S01]  /*eba0*/  LDL.LU.64 R250, [R1+0x820] ;  /* 0x0008200001fa7983 */ /* 0x001ea20000300a00 */
[----:B------:R-:W-:Y:S01]  /*ebb0*/  ISETP.LT.AND P3, PT, R10, UR4, !P0 ;  /* 0x000000040a007c0c */ /* 0x000fe2000c761270 */
[----:B------:R-:W-:Y:S01]  /*ebc0*/  ULDC UR4, c[0x0][0x228] ;  /* 0x00008a0000047ab9 */ /* 0x000fe20000000800 */
[----:B------:R-:W-:Y:S02]  /*ebd0*/  PRMT R236, R249, 0x7632, R236 ;  /* 0x00007632f9ec7816 */ /* 0x000fe400000000ec */
[----:B------:R-:W-:Y:S01]  /*ebe0*/  ISETP.LT.AND P4, PT, R9, UR4, !P0 ;  /* 0x0000000409007c0c */ /* 0x000fe2000c781270 */
[----:B------:R-:W-:Y:S01]  /*ebf0*/  IMAD.WIDE R248, R0, 0x2, R4 ;  /* 0x0000000200f87825 */ /* 0x000fe200078e0204 */
[----:B------:R-:W-:-:S03]  /*ec00*/  ULDC UR4, c[0x0][0x228] ;  /* 0x00008a0000047ab9 */ /* 0x000fc60000000800 */
[----:B------:R-:W-:Y:S01]  /*ec10*/  VIADD R96, R6, 0xb ;  /* 0x0000000b06607836 */ /* 0x000fe20000000000 */
[----:B------:R-:W-:Y:S01]  /*ec20*/  ISETP.LT.AND P2, PT, R8, UR4, !P0 ;  /* 0x0000000408007c0c */ /* 0x000fe2000c741270 */
[----:B------:R-:W-:Y:S02]  /*ec30*/  ULDC UR4, c[0x0][0x22c] ;  /* 0x00008b0000047ab9 */ /* 0x000fe40000000800 */
[----:B------:R0:W-:Y:S01]  /*ec40*/  @P3 STG.E.U16 desc[UR14][R248.64], R236 ;  /* 0x000000ecf8003986 */ /* 0x0001e2000c10150e */
[----:B------:R-:W-:Y:S01]  /*ec50*/  ISETP.GE.AND P0, PT, R96, UR4, PT ;  /* 0x0000000460007c0c */ /* 0x000fe2000bf06270 */
[----:B------:R-:W-:-:S03]  /*ec60*/  ULDC UR4, c[0x0][0x228] ;  /* 0x00008a0000047ab9 */ /* 0x000fc60000000800 */
[----:B------:R-:W-:Y:S01]  /*ec70*/  ISETP.LT.AND P3, PT, R7, UR4, !P0 ;  /* 0x0000000407007c0c */ /* 0x000fe2000c761270 */
[----:B------:R-:W-:Y:S01]  /*ec80*/  ULDC UR4, c[0x0][0x248] ;  /* 0x0000920000047ab9 */ /* 0x000fe20000000800 */
[----:B0-----:R-:W-:-:S05]  /*ec90*/  IMAD.WIDE R248, R0, 0x2, R244 ;  /* 0x0000000200f87825 */ /* 0x001fca00078e02f4 */
[----:B------:R0:W-:Y:S01]  /*eca0*/  @P4 STG.E.U16 desc[UR14][R248.64], R241 ;  /* 0x000000f1f8004986 */ /* 0x0001e2000c10150e */
[----:B------:R-:W-:Y:S01]  /*ecb0*/  VIADD R96, R6, 0xc ;  /* 0x0000000c06607836 */ /* 0x000fe20000000000 */
[----:B0-----:R-:W-:Y:S01]  /*ecc0*/  PRMT R249, R241, 0x7632, R249 ;  /* 0x00007632f1f97816 */ /* 0x001fe200000000f9 */
[----:B------:R-:W-:-:S04]  /*ecd0*/  IMAD.WIDE R240, R0, 0x2, R246 ;  /* 0x0000000200f07825 */ /* 0x000fc800078e02f6 */
[----:B------:R-:W-:Y:S01]  /*ece0*/  VIADD R0, R0, UR4 ;  /* 0x0000000400007c36 */ /* 0x000fe20008000000 */
[----:B------:R-:W-:Y:S01]  /*ecf0*/  ULDC UR4, c[0x0][0x228] ;  /* 0x00008a0000047ab9 */ /* 0x000fe20000000800 */
[----:B------:R0:W-:Y:S01]  /*ed00*/  @P2 STG.E.U16 desc[UR14][R240.64], R249 ;  /* 0x000000f9f0002986 */ /* 0x0001e2000c10150e */
[----:B------:R-:W-:Y:S01]  /*ed10*/  ISETP.LT.AND P4, PT, R10, UR4, !P0 ;  /* 0x000000040a007c0c */ /* 0x000fe2000c781270 */
[----:B------:R-:W-:Y:S02]  /*ed20*/  ULDC UR4, c[0x0][0x22c] ;  /* 0x00008b0000047ab9 */ /* 0x000fe40000000800 */
[----:B------:R-:W-:Y:S01]  /*ed30*/  ISETP.GE.AND P2, PT, R96, UR4, PT ;  /* 0x0000000460007c0c */ /* 0x000fe2000bf46270 */
[----:B------:R-:W-:Y:S01]  /*ed40*/  ULDC UR4, c[0x0][0x228] ;  /* 0x00008a0000047ab9 */ /* 0x000fe20000000800 */
[----:B------:R-:W-:Y:S01]  /*ed50*/  PRMT R96, R237, 0x7632, R96 ;  /* 0x00007632ed607816 */ /* 0x000fe20000000060 */
[----:B0-----:R-:W-:-:S05]  /*ed60*/  IMAD.WIDE R240, R0, 0x2, R2 ;  /* 0x0000000200f07825 */ /* 0x001fca00078e0202 */
[----:B------:R0:W-:Y:S01]  /*ed70*/  @P3 STG.E.U16 desc[UR14][R240.64], R237 ;  /* 0x000000edf0003986 */ /* 0x0001e2000c10150e */
[----:B------:R-:W-:Y:S01]  /*ed80*/  ISETP.LT.AND P3, PT, R9, UR4, !P0 ;  /* 0x0000000409007c0c */ /* 0x000fe2000c761270 */
[----:B------:R-:W-:Y:S01]  /*ed90*/  ULDC UR4, c[0x0][0x248] ;  /* 0x0000920000047ab9 */ /* 0x000fe20000000800 */
[----:B------:R-:W-:Y:S01]  /*eda0*/  ISETP.LT.AND P0, PT, R8, UR6, !P0 ;  /* 0x0000000608007c0c */ /* 0x000fe2000c701270 */
[----:B------:R-:W-:Y:S01]  /*edb0*/  ULDC UR6, c[0x0][0x228] ;  /* 0x00008a0000067ab9 */ /* 0x000fe20000000800 */
[----:B0-----:R-:W-:-:S05]  /*edc0*/  IMAD.WIDE R236, R0, 0x2, R4 ;  /* 0x0000000200ec7825 */ /* 0x001fca00078e0204 */
[----:B------:R0:W-:Y:S01]  /*edd0*/  @P4 STG.E.U16 desc[UR14][R236.64], R96 ;  /* 0x00000060ec004986 */ /* 0x0001e2000c10150e */
[----:B------:R-:W-:Y:S01]  /*ede0*/  ISETP.LT.AND P4, PT, R7, UR6, !P2 ;  /* 0x0000000607007c0c */ /* 0x000fe2000d781270 */
[----:B------:R-:W-:Y:S01]  /*edf0*/  IMAD.WIDE R240, R0, 0x2, R244 ;  /* 0x0000000200f07825 */ /* 0x000fe200078e02f4 */
[----:B------:R-:W-:Y:S01]  /*ee00*/  PRMT R249, R97, 0x7632, R249 ;  /* 0x0000763261f97816 */ /* 0x000fe200000000f9 */
[----:B------:R-:W-:Y:S02]  /*ee10*/  ULDC UR6, c[0x0][0x228] ;  /* 0x00008a0000067ab9 */ /* 0x000fe40000000800 */
[----:B------:R-:W-:Y:S01]  /*ee20*/  VIADD R248, R6, 0xd ;  /* 0x0000000d06f87836 */ /* 0x000fe20000000000 */
[----:B------:R-:W-:Y:S01]  /*ee30*/  ISETP.LT.AND P5, PT, R10, UR8, !P2 ;  /* 0x000000080a007c0c */ /* 0x000fe2000d7a1270 */
[----:B------:R1:W-:Y:S01]  /*ee40*/  @P3 STG.E.U16 desc[UR14][R240.64], R97 ;  /* 0x00000061f0003986 */ /* 0x0003e2000c10150e */
[----:B------:R-:W-:Y:S01]  /*ee50*/  ULDC UR8, c[0x0][0x228] ;  /* 0x00008a0000087ab9 */ /* 0x000fe20000000800 */
[----:B0-----:R-:W-:-:S04]  /*ee60*/  IMAD.WIDE R236, R0, 0x2, R246 ;  /* 0x0000000200ec7825 */ /* 0x001fc800078e02f6 */
[----:B------:R-:W-:Y:S01]  /*ee70*/  VIADD R0, R0, UR4 ;  /* 0x0000000400007c36 */ /* 0x000fe20008000000 */
[----:B------:R-:W-:Y:S01]  /*ee80*/  ULDC UR4, c[0x0][0x22c] ;  /* 0x00008b0000047ab9 */ /* 0x000fe20000000800 */
[----:B------:R0:W-:Y:S02]  /*ee90*/  @P0 STG.E.U16 desc[UR14][R236.64], R249 ;  /* 0x000000f9ec000986 */ /* 0x0001e4000c10150e */
[----:B-1----:R-:W-:Y:S01]  /*eea0*/  IMAD.WIDE R96, R0, 0x2, R2 ;  /* 0x0000000200607825 */ /* 0x002fe200078e0202 */
[----:B------:R-:W-:Y:S01]  /*eeb0*/  ISETP.GE.AND P0, PT, R248, UR4, PT ;  /* 0x00000004f8007c0c */ /* 0x000fe2000bf06270 */
[----:B------:R-:W-:Y:S02]  /*eec0*/  ULDC UR4, c[0x0][0x228] ;  /* 0x00008a0000047ab9 */ /* 0x000fe40000000800 */
[----:B------:R-:W-:Y:S01]  /*eed0*/  ISETP.LT.AND P3, PT, R9, UR4, !P2 ;  /* 0x0000000409007c0c */ /* 0x000fe2000d761270 */
[----:B------:R-:W-:Y:S01]  /*eee0*/  ULDC UR4, c[0x0][0x248] ;  /* 0x0000920000047ab9 */ /* 0x000fe20000000800 */
[----:B0-----:R-:W-:-:S04]  /*eef0*/  IMAD.WIDE R236, R0, 0x2, R4 ;  /* 0x0000000200ec7825 */ /* 0x001fc800078e0204 */
[----:B------:R-:W-:Y:S01]  /*ef00*/  VIADD R249, R0, UR4 ;  /* 0x0000000400f97c36 */ /* 0x000fe20008000000 */
[----:B------:R-:W-:Y:S01]  /*ef10*/  ISETP.LT.AND P6, PT, R9, UR10, !P0 ;  /* 0x0000000a09007c0c */ /* 0x000fe2000c7c1270 */
[----:B------:R-:W-:Y:S01]  /*ef20*/  ULDC UR4, c[0x0][0x22c] ;  /* 0x00008b0000047ab9 */ /* 0x000fe20000000800 */
[----:B------:R-:W-:Y:S01]  /*ef30*/  PRMT R248, R238, 0x7632, R248 ;  /* 0x00007632eef87816 */ /* 0x000fe200000000f8 */
[----:B------:R-:W-:Y:S01]  /*ef40*/  ULDC UR10, c[0x0][0x228] ;  /* 0x00008a00000a7ab9 */ /* 0x000fe20000000800 */
[----:B--2---:R0:W-:Y:S01]  /*ef50*/  @P4 STG.E.U16 desc[UR14][R96.64], R250 ;  /* 0x000000fa60004986 */ /* 0x0041e2000c10150e */
[----:B------:R-:W-:Y:S01]  /*ef60*/  ISETP.LT.AND P4, PT, R8, UR6, !P2 ;  /* 0x0000000608007c0c */ /* 0x000fe2000d781270 */
[----:B------:R-:W-:Y:S01]  /*ef70*/  ULDC UR6, c[0x0][0x228] ;  /* 0x00008a0000067ab9 */ /* 0x000fe20000000800 */
[----:B------:R-:W-:Y:S02]  /*ef80*/  PRMT R241, R250, 0x7632, R241 ;  /* 0x00007632faf17816 */ /* 0x000fe400000000f1 */
[----:B------:R-:W-:Y:S01]  /*ef90*/  ISETP.LT.AND P2, PT, R7, UR6, !P0 ;  /* 0x0000000607007c0c */ /* 0x000fe2000c741270 */
[----:B------:R-:W-:-:S02]  /*efa0*/  ULDC UR6, c[0x0][0x22c] ;  /* 0x00008b0000067ab9 */ /* 0x000fc40000000800 */
[----:B------:R1:W-:Y:S01]  /*efb0*/  @P5 STG.E.U16 desc[UR14][R236.64], R241 ;  /* 0x000000f1ec005986 */ /* 0x0003e2000c10150e */
[----:B------:R-:W-:Y:S01]  /*efc0*/  ISETP.LT.AND P5, PT, R10, UR8, !P0 ;  /* 0x000000080a007c0c */ /* 0x000fe2000c7a1270 */
[----:B------:R-:W-:Y:S01]  /*efd0*/  ULDC UR8, c[0x0][0x228] ;  /* 0x00008a0000087ab9 */ /* 0x000fe20000000800 */
[----:B0-----:R-:W-:Y:S01]  /*efe0*/  IMAD.WIDE R96, R0, 0x2, R244 ;  /* 0x0000000200607825 */ /* 0x001fe200078e02f4 */
[----:B------:R-:W-:Y:S01]  /*eff0*/  ISETP.LT.AND P0, PT, R8, UR8, !P0 ;  /* 0x0000000808007c0c */ /* 0x000fe2000c701270 */
[----:B------:R-:W-:Y:S02]  /*f000*/  ULDC UR8, c[0x0][0x228] ;  /* 0x00008a0000087ab9 */ /* 0x000fe40000000800 */
[----:B-1----:R-:W-:Y:S01]  /*f010*/  IMAD.WIDE R236, R0, 0x2, R246 ;  /* 0x0000000200ec7825 */ /* 0x002fe200078e02f6 */
[----:B---3--:R-:W-:Y:S01]  /*f020*/  PRMT R241, R242, 0x7632, R241 ;  /* 0x00007632f2f17816 */ /* 0x008fe200000000f1 */
[----:B------:R0:W-:Y:S02]  /*f030*/  @P3 STG.E.U16 desc[UR14][R96.64], R242 ;  /* 0x000000f260003986 */ /* 0x0001e4000c10150e */
[----:B------:R-:W-:-:S02]  /*f040*/  VIADD R0, R6, 0xe ;  /* 0x0000000e06007836 */ /* 0x000fc40000000000 */
[----:B------:R1:W-:Y:S03]  /*f050*/  @P4 STG.E.U16 desc[UR14][R236.64], R241 ;  /* 0x000000f1ec004986 */ /* 0x0003e6000c10150e */
[----:B------:R-:W-:Y:S01]  /*f060*/  ISETP.GE.AND P4, PT, R0, UR4, PT ;  /* 0x0000000400007c0c */ /* 0x000fe2000bf86270 */
[----:B------:R-:W-:Y:S01]  /*f070*/  ULDC UR4, c[0x0][0x248] ;  /* 0x0000920000047ab9 */ /* 0x000fe20000000800 */
[----:B0-----:R-:W-:-:S04]  /*f080*/  IMAD.WIDE R96, R249, 0x2, R4 ;  /* 0x00000002f9607825 */ /* 0x001fc800078e0204 */
[----:B-1----:R-:W-:Y:S01]  /*f090*/  IMAD.WIDE R240, R249, 0x2, R2 ;  /* 0x00000002f9f07825 */ /* 0x002fe200078e0202 */
[----:B------:R-:W-:-:S04]  /*f0a0*/  PRMT R242, R98, 0x7632, R242 ;  /* 0x0000763262f27816 */ /* 0x000fc800000000f2 */
[----:B------:R0:W-:Y:S01]  /*f0b0*/  @P2 STG.E.U16 desc[UR14][R240.64], R238 ;  /* 0x000000eef0002986 */ /* 0x0001e2000c10150e */
[----:B------:R-:W-:-:S03]  /*f0c0*/  IMAD.WIDE R236, R249, 0x2, R244 ;  /* 0x00000002f9ec7825 */ /* 0x000fc600078e02f4 */
[----:B------:R1:W-:Y:S01]  /*f0d0*/  @P5 STG.E.U16 desc[UR14][R96.64], R248 ;  /* 0x000000f860005986 */ /* 0x0003e2000c10150e */
[----:B------:R-:W-:Y:S01]  /*f0e0*/  ISETP.LT.AND P5, PT, R7, UR10, !P4 ;  /* 0x0000000a07007c0c */ /* 0x000fe2000e7a1270 */
[C---:B------:R-:W-:Y:S01]  /*f0f0*/  VIADD R0, R249.reuse, UR4 ;  /* 0x00000004f9007c36 */ /* 0x040fe20008000000 */
[----:B------:R-:W-:Y:S01]  /*f100*/  ULDC UR4, c[0x0][0x22c] ;  /* 0x00008b0000047ab9 */ /* 0x000fe20000000800 */
[----:B------:R2:W-:Y:S01]  /*f110*/  @P6 STG.E.U16 desc[UR14][R236.64], R98 ;  /* 0x00000062ec006986 */ /* 0x0005e2000c10150e */
[----:B0-----:R-:W-:-:S04]  /*f120*/  IMAD.WIDE R240, R249, 0x2, R246 ;  /* 0x00000002f9f07825 */ /* 0x001fc800078e02f6 */
[----:B-1----:R-:W-:Y:S01]  /*f130*/  VIADD R248, R6, 0xf ;  /* 0x0000000f06f87836 */ /* 0x002fe20000000000 */
[----:B------:R-:W-:Y:S01]  /*f140*/  ISETP.LT.AND P6, PT, R10, UR12, !P4 ;  /* 0x0000000c0a007c0c */ /* 0x000fe2000e7c1270 */
[----:B------:R-:W-:Y:S01]  /*f150*/  @P0 STG.E.U16 desc[UR14][R240.64], R242 ;  /* 0x000000f2f0000986 */ /* 0x000fe2000c10150e */
[----:B------:R-:W-:Y:S01]  /*f160*/  VIADD R238, R6, 0x10 ;  /* 0x0000001006ee7836 */ /* 0x000fe20000000000 */
[----:B------:R-:W-:Y:S01]  /*f170*/  ULDC UR10, c[0x0][0x228] ;  /* 0x00008a00000a7ab9 */ /* 0x000fe20000000800 */
[----:B------:R-:W-:Y:S01]  /*f180*/  ISETP.GE.AND P3, PT, R248, UR6, PT ;  /* 0x00000006f8007c0c */ /* 0x000fe2000bf66270 */
[----:B------:R-:W-:Y:S01]  /*f190*/  ULDC UR6, c[0x0][0x228] ;  /* 0x00008a0000067ab9 */ /* 0x000fe20000000800 */
[----:B------:R-:W-:Y:S01]  /*f1a0*/  IMAD.WIDE R96, R0, 0x2, R2 ;  /* 0x0000000200607825 */ /* 0x000fe200078e0202 */
[----:B------:R-:W-:Y:S01]  /*f1b0*/  ISETP.LT.AND P0, PT, R9, UR6, !P4 ;  /* 0x0000000609007c0c */ /* 0x000fe2000e701270 */
[----:B------:R-:W-:Y:S01]  /*f1c0*/  ULDC UR12, c[0x0][0x228] ;  /* 0x00008a00000c7ab9 */ /* 0x000fe20000000800 */
[----:B------:R-:W-:-:S02]  /*f1d0*/  ISETP.LT.AND P4, PT, R8, UR8, !P4 ;  /* 0x0000000808007c0c */ /* 0x000fc4000e781270 */
[----:B------:R-:W-:Y:S01]  /*f1e0*/  ISETP.GE.AND P2, PT, R238, UR4, PT ;  /* 0x00000004ee007c0c */ /* 0x000fe2000bf46270 */
[----:B------:R-:W-:Y:S01]  /*f1f0*/  ULDC UR4, c[0x0][0x248] ;  /* 0x0000920000047ab9 */ /* 0x000fe20000000800 */
[C---:B--2---:R-:W-:Y:S01]  /*f200*/  IMAD.WIDE R236, R0.reuse, 0x2, R4 ;  /* 0x0000000200ec7825 */ /* 0x044fe200078e0204 */
[----:B------:R-:W-:Y:S01]  /*f210*/  PRMT R98, R251, 0x7632, R98 ;  /* 0x00007632fb627816 */ /* 0x000fe20000000062 */
[----:B------:R0:W-:Y:S02]  /*f220*/  @P5 STG.E.U16 desc[UR14][R96.64], R251 ;  /* 0x000000fb60005986 */ /* 0x0001e4000c10150e */
[----:B------:R-:W-:Y:S01]  /*f230*/  IMAD.WIDE R248, R0, 0x2, R244 ;  /* 0x0000000200f87825 */ /* 0x000fe200078e02f4 */
[----:B------:R-:W-:Y:S01]  /*f240*/  ISETP.LT.AND P5, PT, R7, UR10, !P3 ;  /* 0x0000000a07007c0c */ /* 0x000fe2000dfa1270 */
[----:B------:R1:W-:Y:S01]  /*f250*/  @P6 STG.E.U16 desc[UR14][R236.64], R98 ;  /* 0x00000062ec006986 */ /* 0x0003e2000c10150e */
[----:B------:R-:W-:Y:S01]  /*f260*/  ISETP.LT.AND P6, PT, R10, UR12, !P3 ;  /* 0x0000000c0a007c0c */ /* 0x000fe2000dfc1270 */
[----:B------:R-:W-:Y:S01]  /*f270*/  ULDC UR6, c[0x0][0x228] ;  /* 0x00008a0000067ab9 */ /* 0x000fe20000000800 */
[----:B------:R-:W-:Y:S01]  /*f280*/  ULDC UR8, c[0x0][0x228] ;  /* 0x00008a0000087ab9 */ /* 0x000fe20000000800 */
[----:B0-----:R-:W-:-:S02]  /*f290*/  VIADD R251, R0, UR4 ;  /* 0x0000000400fb7c36 */ /* 0x001fc40008000000 */
[----:B------:R-:W-:Y:S01]  /*f2a0*/  IMAD.WIDE R96, R0, 0x2, R246 ;  /* 0x0000000200607825 */ /* 0x000fe200078e02f6 */
[----:B------:R-:W-:Y:S01]  /*f2b0*/  PRMT R0, R243, 0x7632, R0 ;  /* 0x00007632f3007816 */ /* 0x000fe20000000000 */
[----:B------:R-:W-:Y:S01]  /*f2c0*/  @P0 STG.E.U16 desc[UR14][R248.64], R243 ;  /* 0x000000f3f8000986 */ /* 0x000fe2000c10150e */
[----:B-1----:R-:W-:Y:S01]  /*f2d0*/  PRMT R98, R239, 0x7632, R98 ;  /* 0x00007632ef627816 */ /* 0x002fe20000000062 */
[----:B------:R-:W-:Y:S01]  /*f2e0*/  VIADD R238, R6, 0x11 ;  /* 0x0000001106ee7836 */ /* 0x000fe20000000000 */
[----:B------:R-:W-:Y:S01]  /*f2f0*/  ULDC UR10, c[0x0][0x228] ;  /* 0x00008a00000a7ab9 */ /* 0x000fe20000000800 */
[----:B------:R0:W-:Y:S01]  /*f300*/  @P4 STG.E.U16 desc[UR14][R96.64], R0 ;  /* 0x0000000060004986 */ /* 0x0001e2000c10150e */
[----:B------:R-:W-:Y:S01]  /*f310*/  ISETP.LT.AND P4, PT, R9, UR6, !P3 ;  /* 0x0000000609007c0c */ /* 0x000fe2000df81270 */
[C---:B------:R-:W-:Y:S01]  /*f320*/  IMAD.WIDE R236, R251.reuse, 0x2, R2 ;  /* 0x00000002fbec7825 */ /* 0x040fe200078e0202 */
[----:B------:R-:W-:Y:S01]  /*f330*/  ISETP.LT.AND P3, PT, R8, UR8, !P3 ;  /* 0x0000000808007c0c */ /* 0x000fe2000df61270 */
[----:B------:R-:W-:Y:S01]  /*f340*/  ULDC UR4, c[0x0][0x22c] ;  /* 0x00008b0000047ab9 */ /* 0x000fe20000000800 */
[----:B------:R-:W-:Y:S01]  /*f350*/  ULDC UR12, c[0x0][0x228] ;  /* 0x00008a00000c7ab9 */ /* 0x000fe20000000800 */
[----:B------:R-:W-:Y:S01]  /*f360*/  IMAD.WIDE R240, R251, 0x2, R4 ;  /* 0x00000002fbf07825 */ /* 0x000fe200078e0204 */
[----:B------:R1:W-:Y:S01]  /*f370*/  @P5 STG.E.U16 desc[UR14][R236.64], R239 ;  /* 0x000000efec005986 */ /* 0x0003e2000c10150e */
[----:B------:R-:W-:Y:S01]  /*f380*/  ISETP.LT.AND P5, PT, R7, UR10, !P2 ;  /* 0x0000000a07007c0c */ /* 0x000fe2000d7a1270 */
[----:B------:R-:W-:Y:S01]  /*f390*/  ULDC UR6, c[0x0][0x228] ;  /* 0x00008a0000067ab9 */ /* 0x000fe20000000800 */
[----:B0-----:R-:W-:Y:S01]  /*f3a0*/  IMAD.WIDE R96, R251, 0x2, R244 ;  /* 0x00000002fb607825 */ /* 0x001fe200078e02f4 */
[----:B------:R-:W-:Y:S01]  /*f3b0*/  PRMT R0, R99, 0x7632, R0 ;  /* 0x0000763263007816 */ /* 0x000fe20000000000 */
[----:B------:R0:W-:Y:S01]  /*f3c0*/  @P6 STG.E.U16 desc[UR14][R240.64], R98 ;  /* 0x00000062f0006986 */ /* 0x0001e2000c10150e */
[----:B------:R-:W-:Y:S01]  /*f3d0*/  ISETP.GE.AND P0, PT, R238, UR4, PT ;  /* 0x00000004ee007c0c */ /* 0x000fe2000bf06270 */
[----:B------:R-:W-:Y:S01]  /*f3e0*/  ULDC UR4, c[0x0][0x248] ;  /* 0x0000920000047ab9 */ /* 0x000fe20000000800 */
[----:B------:R-:W-:Y:S01]  /*f3f0*/  ULDC UR8, c[0x0][0x228] ;  /* 0x00008a0000087ab9 */ /* 0x000fe20000000800 */
[C---:B-1----:R-:W-:Y:S01]  /*f400*/  IMAD.WIDE R236, R251.reuse, 0x2, R246 ;  /* 0x00000002fbec7825 */ /* 0x042fe200078e02f6 */
[----:B------:R-:W-:Y:S01]  /*f410*/  ISETP.LT.AND P6, PT, R10, UR12, !P2 ;  /* 0x0000000c0a007c0c */ /* 0x000fe2000d7c1270 */
[----:B------:R1:W-:Y:S01]  /*f420*/  @P4 STG.E.U16 desc[UR14][R96.64], R99 ;  /* 0x0000006360004986 */ /* 0x0003e2000c10150e */
[----:B------:R-:W-:Y:S01]  /*f430*/  ULDC UR10, c[0x0][0x228] ;  /* 0x00008a00000a7ab9 */ /* 0x000fe20000000800 */
[----:B------:R-:W-:Y:S01]  /*f440*/  VIADD R243, R251, UR4 ;  /* 0x00000004fbf37c36 */ /* 0x000fe20008000000 */
[----:B------:R-:W-:Y:S01]  /*f450*/  ULDC UR4, c[0x0][0x22c] ;  /* 0x00008b0000047ab9 */ /* 0x000fe20000000800 */
[----:B------:R2:W-:Y:S01]  /*f460*/  @P3 STG.E.U16 desc[UR14][R236.64], R0 ;  /* 0x00000000ec003986 */ /* 0x0005e2000c10150e */
[----:B------:R-:W-:Y:S01]  /*f470*/  ISETP.LT.AND P3, PT, R9, UR6, !P2 ;  /* 0x0000000609007c0c */ /* 0x000fe2000d761270 */
[C---:B------:R-:W-:Y:S01]  /*f480*/  IMAD.WIDE R238, R243.reuse, 0x2, R2 ;  /* 0x00000002f3ee7825 */ /* 0x040fe200078e0202 */
[----:B------:R-:W-:Y:S01]  /*f490*/  ISETP.LT.AND P2, PT, R8, UR8, !P2 ;  /* 0x0000000808007c0c */ /* 0x000fe2000d741270 */
[----:B------:R-:W-:Y:S01]  /*f4a0*/  ULDC UR12, c[0x0][0x228] ;  /* 0x00008a00000c7ab9 */ /* 0x000fe20000000800 */
[----:B0-----:R-:W-:Y:S01]  /*f4b0*/  PRMT R98, R88, 0x7632, R98 ;  /* 0x0000763258627816 */ /* 0x001fe20000000062 */
[----:B------:R-:W-:Y:S01]  /*f4c0*/  IMAD.WIDE R240, R243, 0x2, R4 ;  /* 0x00000002f3f07825 */ /* 0x000fe200078e0204 */
[----:B------:R-:W-:Y:S03]  /*f4d0*/  @P5 STG.E.U16 desc[UR14][R238.64], R88 ;  /* 0x00000058ee005986 */ /* 0x000fe6000c10150e */
[----:B------:R-:W-:-:S02]  /*f4e0*/  VIADD R242, R6, 0x12 ;  /* 0x0000001206f27836 */ /* 0x000fc40000000000 */
[----:B-1----:R-:W-:Y:S01]  /*f4f0*/  IMAD.WIDE R96, R243, 0x2, R244 ;  /* 0x00000002f3607825 */ /* 0x002fe200078e02f4 */
[----:B--2---:R-:W-:Y:S01]  /*f500*/  PRMT R0, R92, 0x7632, R0 ;  /* 0x000076325c007816 */ /* 0x004fe20000000000 */
[----:B------:R0:W-:Y:S01]  /*f510*/  @P6 STG.E.U16 desc[UR14][R240.64], R98 ;  /* 0x00000062f0006986 */ /* 0x0001e2000c10150e */
[----:B------:R-:W-:Y:S01]  /*f520*/  ISETP.LT.AND P5, PT, R7, UR10, !P0 ;  /* 0x0000000a07007c0c */ /* 0x000fe2000c7a1270 */
[C---:B------:R-:W-:Y:S01]  /*f530*/  IMAD.WIDE R236, R243.reuse, 0x2, R246 ;  /* 0x00000002f3ec7825 */ /* 0x040fe200078e02f6 */
[----:B------:R-:W-:Y:S01]  /*f540*/  ISETP.GE.AND P4, PT, R242, UR4, PT ;  /* 0x00000004f2007c0c */ /* 0x000fe2000bf86270 */
[----:B------:R-:W-:Y:S01]  /*f550*/  ULDC UR4, c[0x0][0x248] ;  /* 0x0000920000047ab9 */ /* 0x000fe20000000800 */
[----:B------:R-:W-:Y:S01]  /*f560*/  ISETP.LT.AND P6, PT, R10, UR12, !P0 ;  /* 0x0000000c0a007c0c */ /* 0x000fe2000c7c1270 */
[----:B------:R1:W-:Y:S01]  /*f570*/  @P3 STG.E.U16 desc[UR14][R96.64], R92 ;  /* 0x0000005c60003986 */ /* 0x0003e2000c10150e */
[----:B------:R-:W-:Y:S01]  /*f580*/  ULDC UR6, c[0x0][0x228] ;  /* 0x00008a0000067ab9 */ /* 0x000fe20000000800 */
[----:B------:R-:W-:Y:S01]  /*f590*/  VIADD R249, R243, UR4 ;  /* 0x00000004f3f97c36 */ /* 0x000fe20008000000 */
[----:B------:R-:W-:Y:S01]  /*f5a0*/  ULDC UR8, c[0x0][0x228] ;  /* 0x00008a0000087ab9 */ /* 0x000fe20000000800 */
[----:B------:R2:W-:Y:S01]  /*f5b0*/  @P2 STG.E.U16 desc[UR14][R236.64], R0 ;  /* 0x00000000ec002986 */ /* 0x0005e2000c10150e */
[----:B------:R-:W-:Y:S01]  /*f5c0*/  ISETP.LT.AND P2, PT, R9, UR6, !P0 ;  /* 0x0000000609007c0c */ /* 0x000fe2000c741270 */
[C---:B0-----:R-:W-:Y:S01]  /*f5d0*/  IMAD.WIDE R98, R249.reuse, 0x2, R2 ;  /* 0x00000002f9627825 */ /* 0x041fe200078e0202 */
[----:B------:R-:W-:Y:S01]  /*f5e0*/  ISETP.LT.AND P0, PT, R8, UR8, !P0 ;  /* 0x0000000808007c0c */ /* 0x000fe2000c701270 */
[----:B------:R-:W-:Y:S01]  /*f5f0*/  ULDC UR10, c[0x0][0x228] ;  /* 0x00008a00000a7ab9 */ /* 0x000fe20000000800 */
[----:B------:R-:W-:Y:S01]  /*f600*/  PRMT R88, R80, 0x7632, R88 ;  /* 0x0000763250587816 */ /* 0x000fe20000000058 */
[----:B------:R-:W-:Y:S01]  /*f610*/  IMAD.WIDE R238, R249, 0x2, R4 ;  /* 0x00000002f9ee7825 */ /* 0x000fe200078e0204 */
[----:B------:R-:W-:-:S03]  /*f620*/  ULDC UR4, c[0x0][0x22c] ;  /* 0x00008b0000047ab9 */ /* 0x000fc60000000800 */
[----:B------:R-:W-:Y:S01]  /*f630*/  VIADD R240, R6, 0x13 ;  /* 0x0000001306f07836 */ /* 0x000fe20000000000 */
[----:B------:R0:W-:Y:S01]  /*f640*/  @P5 STG.E.U16 desc[UR14][R98.64], R80 ;  /* 0x0000005062005986 */ /* 0x0001e2000c10150e */
[----:B------:R-:W-:Y:S01]  /*f650*/  ULDC UR12, c[0x0][0x228] ;  /* 0x00008a00000c7ab9 */ /* 0x000fe20000000800 */
[----:B-1----:R-:W-:Y:S01]  /*f660*/  IMAD.WIDE R96, R249, 0x2, R244 ;  /* 0x00000002f9607825 */ /* 0x002fe200078e02f4 */
[----:B------:R-:W-:Y:S01]  /*f670*/  ISETP.LT.AND P5, PT, R7, UR10, !P4 ;  /* 0x0000000a07007c0c */ /* 0x000fe2000e7a1270 */
[----:B------:R1:W-:Y:S01]  /*f680*/  @P6 STG.E.U16 desc[UR14][R238.64], R88 ;  /* 0x00000058ee006986 */ /* 0x0003e2000c10150e */
[----:B--2---:R-:W-:Y:S01]  /*f690*/  PRMT R0, R84, 0x7632, R0 ;  /* 0x0000763254007816 */ /* 0x004fe20000000000 */
[C---:B------:R-:W-:Y:S01]  /*f6a0*/  IMAD.WIDE R236, R249.reuse, 0x2, R246 ;  /* 0x00000002f9ec7825 */ /* 0x040fe200078e02f6 */
[----:B------:R-:W-:Y:S01]  /*f6b0*/  ISETP.GE.AND P3, PT, R240, UR4, PT ;  /* 0x00000004f0007c0c */ /* 0x000fe2000bf66270 */
[----:B------:R-:W-:Y:S01]  /*f6c0*/  ULDC UR4, c[0x0][0x248] ;  /* 0x0000920000047ab9 */ /* 0x000fe20000000800 */
[----:B------:R-:W-:Y:S01]  /*f6d0*/  ISETP.LT.AND P6, PT, R10, UR12, !P4 ;  /* 0x0000000c0a007c0c */ /* 0x000fe2000e7c1270 */
[----:B------:R-:W-:Y:S01]  /*f6e0*/  VIADD R241, R249, UR4 ;  /* 0x00000004f9f17c36 */ /* 0x000fe20008000000 */
[----:B------:R-:W-:Y:S01]  /*f6f0*/  @P2 STG.E.U16 desc[UR14][R96.64], R84 ;  /* 0x0000005460002986 */ /* 0x000fe2000c10150e */
[----:B------:R-:W-:Y:S01]  /*f700*/  ULDC UR6, c[0x0][0x228] ;  /* 0x00008a0000067ab9 */ /* 0x000fe20000000800 */
[----:B------:R-:W-:Y:S01]  /*f710*/  ULDC UR8, c[0x0][0x228] ;  /* 0x00008a0000087ab9 */ /* 0x000fe20000000800 */
[----:B0-----:R-:W-:Y:S01]  /*f720*/  PRMT R80, R89, 0x7632, R80 ;  /* 0x0000763259507816 */ /* 0x001fe20000000050 */
[----:B------:R0:W-:Y:S01]  /*f730*/  @P0 STG.E.U16 desc[UR14][R236.64], R0 ;  /* 0x00000000ec000986 */ /* 0x0001e2000c10150e */
[----:B------:R-:W-:Y:S01]  /*f740*/  ISETP.LT.AND P0, PT, R9, UR6, !P4 ;  /* 0x0000000609007c0c */ /* 0x000fe2000e701270 */
[----:B-1----:R-:W-:Y:S01]  /*f750*/  VIADD R88, R6, 0x14 ;  /* 0x0000001406587836 */ /* 0x002fe20000000000 */
[----:B------:R-:W-:Y:S01]  /*f760*/  ISETP.LT.AND P4, PT, R8, UR8, !P4 ;  /* 0x0000000808007c0c */ /* 0x000fe2000e781270 */
[C---:B------:R-:W-:Y:S01]  /*f770*/  IMAD.WIDE R98, R241.reuse, 0x2, R2 ;  /* 0x00000002f1627825 */ /* 0x040fe200078e0202 */
[----:B------:R-:W-:Y:S01]  /*f780*/  ULDC UR4, c[0x0][0x22c] ;  /* 0x00008b0000047ab9 */ /* 0x000fe20000000800 */
[----:B------:R-:W-:Y:S01]  /*f790*/  ULDC UR10, c[0x0][0x228] ;  /* 0x00008a00000a7ab9 */ /* 0x000fe20000000800 */
[----:B------:R-:W-:Y:S01]  /*f7a0*/  ULDC UR12, c[0x0][0x228] ;  /* 0x00008a00000c7ab9 */ /* 0x000fe20000000800 */
[----:B------:R-:W-:Y:S01]  /*f7b0*/  IMAD.WIDE R238, R241, 0x2, R4 ;  /* 0x00000002f1ee7825 */ /* 0x000fe200078e0204 */
[----:B------:R-:W-:Y:S01]  /*f7c0*/  ISETP.GE.AND P2, PT, R88, UR4, PT ;  /* 0x0000000458007c0c */ /* 0x000fe2000bf46270 */
[----:B------:R1:W-:Y:S01]  /*f7d0*/  @P5 STG.E.U16 desc[UR14][R98.64], R89 ;  /* 0x0000005962005986 */ /* 0x0003e2000c10150e */
[----:B------:R-:W-:Y:S01]  /*f7e0*/  ISETP.LT.AND P5, PT, R7, UR10, !P3 ;  /* 0x0000000a07007c0c */ /* 0x000fe2000dfa1270 */
[----:B0-----:R-:W-:Y:S01]  /*f7f0*/  IMAD.WIDE R236, R241, 0x2, R246 ;  /* 0x00000002f1ec7825 */ /* 0x001fe200078e02f6 */
[----:B------:R-:W-:Y:S01]  /*f800*/  PRMT R0, R93, 0x7632, R0 ;  /* 0x000076325d007816 */ /* 0x000fe20000000000 */
[----:B------:R0:W-:Y:S01]  /*f810*/  @P6 STG.E.U16 desc[UR14][R238.64], R80 ;  /* 0x00000050ee006986 */ /* 0x0001e2000c10150e */
[----:B------:R-:W-:Y:S01]  /*f820*/  ISETP.LT.AND P6, PT, R10, UR12, !P3 ;  /* 0x0000000c0a007c0c */ /* 0x000fe2000dfc1270 */
[----:B------:R-:W-:Y:S01]  /*f830*/  ULDC UR4, c[0x0][0x248] ;  /* 0x0000920000047ab9 */ /* 0x000fe20000000800 */
[----:B------:R-:W-:Y:S01]  /*f840*/  ULDC UR6, c[0x0][0x228] ;  /* 0x00008a0000067ab9 */ /* 0x000fe20000000800 */
[C---:B------:R-:W-:Y:S01]  /*f850*/  VIADD R243, R241.reuse, UR4 ;  /* 0x00000004f1f37c36 */ /* 0x040fe20008000000 */
[----:B------:R-:W-:Y:S01]  /*f860*/  ULDC UR8, c[0x0][0x228] ;  /* 0x00008a0000087ab9 */ /* 0x000fe20000000800 */
[----:B------:R-:W-:Y:S01]  /*f870*/  VIADD R84, R6, 0x15 ;  /* 0x0000001506547836 */ /* 0x000fe20000000000 */
[----:B------:R-:W-:Y:S01]  /*f880*/  ULDC UR10, c[0x0][0x228] ;  /* 0x00008a00000a7ab9 */ /* 0x000fe20000000800 */
[----:B-1----:R-:W-:Y:S01]  /*f890*/  IMAD.WIDE R88, R241, 0x2, R244 ;  /* 0x00000002f1587825 */ /* 0x002fe200078e02f4 */
[----:B------:R-:W-:Y:S01]  /*f8a0*/  ULDC UR4, c[0x0][0x22c] ;  /* 0x00008b0000047ab9 */ /* 0x000fe20000000800 */
[----:B------:R-:W-:-:S03]  /*f8b0*/  ULDC UR12, c[0x0][0x228] ;  /* 0x00008a00000c7ab9 */ /* 0x000fc60000000800 */
[----:B------:R1:W-:Y:S01]  /*f8c0*/  @P0 STG.E.U16 desc[UR14][R88.64], R93 ;  /* 0x0000005d58000986 */ /* 0x0003e2000c10150e */
[----:B------:R-:W-:-:S03]  /*f8d0*/  IMAD.WIDE R98, R243, 0x2, R2 ;  /* 0x00000002f3627825 */ /* 0x000fc600078e0202 */
[----:B------:R2:W-:Y:S01]  /*f8e0*/  @P4 STG.E.U16 desc[UR14][R236.64], R0 ;  /* 0x00000000ec004986 */ /* 0x0005e2000c10150e */
[----:B------:R-:W-:Y:S01]  /*f8f0*/  ISETP.LT.AND P4, PT, R9, UR6, !P3 ;  /* 0x0000000609007c0c */ /* 0x000fe2000df81270 */
[----:B------:R-:W-:Y:S01]  /*f900*/  IMAD.WIDE R96, R243, 0x2, R4 ;  /* 0x00000002f3607825 */ /* 0x000fe200078e0204 */
[----:B------:R-:W-:Y:S02]  /*f910*/  ISETP.LT.AND P3, PT, R8, UR8, !P3 ;  /* 0x0000000808007c0c */ /* 0x000fe4000df61270 */
[----:B0-----:R-:W-:Y:S01]  /*f920*/  PRMT R80, R81, 0x7632, R80 ;  /* 0x0000763251507816 */ /* 0x001fe20000000050 */
[----:B------:R-:W-:Y:S01]  /*f930*/  @P5 STG.E.U16 desc[UR14][R98.64], R81 ;  /* 0x0000005162005986 */ /* 0x000fe2000c10150e */
[----:B------:R-:W-:Y:S01]  /*f940*/  ISETP.LT.AND P5, PT, R7, UR10, !P2 ;  /* 0x0000000a07007c0c */ /* 0x000fe2000d7a1270 */
[----:B-1----:R-:W-:Y:S01]  /*f950*/  IMAD.WIDE R88, R243, 0x2, R246 ;  /* 0x00000002f3587825 */ /* 0x002fe200078e02f6 */
[----:B------:R-:W-:Y:S01]  /*f960*/  ISETP.GE.AND P0, PT, R84, UR4, PT ;  /* 0x0000000454007c0c */ /* 0x000fe2000bf06270 */
[----:B------:R0:W-:Y:S01]  /*f970*/  @P6 STG.E.U16 desc[UR14][R96.64], R80 ;  /* 0x0000005060006986 */ /* 0x0001e2000c10150e */
[----:B------:R-:W-:Y:S01]  /*f980*/  ISETP.LT.AND P6, PT, R10, UR12, !P2 ;  /* 0x0000000c0a007c0c */ /* 0x000fe2000d7c1270 */
[----:B------:R-:W-:Y:S01]  /*f990*/  ULDC UR4, c[0x0][0x248] ;  /* 0x0000920000047ab9 */ /* 0x000fe20000000800 */
[----:B--2---:R-:W-:Y:S01]  /*f9a0*/  PRMT R0, R85, 0x7632, R0 ;  /* 0x0000763255007816 */ /* 0x004fe20000000000 */
[----:B------:R-:W-:Y:S01]  /*f9b0*/  ULDC UR6, c[0x0][0x228] ;  /* 0x00008a0000067ab9 */ /* 0x000fe20000000800 */
[----:B------:R-:W-:Y:S01]  /*f9c0*/  ULDC UR8, c[0x0][0x228] ;  /* 0x00008a0000087ab9 */ /* 0x000fe20000000800 */
[----:B------:R-:W-:Y:S01]  /*f9d0*/  PRMT R84, R90, 0x7632, R84 ;  /* 0x000076325a547816 */ /* 0x000fe20000000054 */
[----:B------:R-:W-:Y:S01]  /*f9e0*/  ULDC UR10, c[0x0][0x228] ;  /* 0x00008a00000a7ab9 */ /* 0x000fe20000000800 */
[----:B0-----:R-:W-:Y:S01]  /*f9f0*/  IMAD.WIDE R80, R243, 0x2, R244 ;  /* 0x00000002f3507825 */ /* 0x001fe200078e02f4 */
[----:B------:R-:W-:-:S03]  /*fa00*/  ULDC UR12, c[0x0][0x228] ;  /* 0x00008a00000c7ab9 */ /* 0x000fc60000000800 */
[----:B------:R-:W-:Y:S01]  /*fa10*/  VIADD R99, R243, UR4 ;  /* 0x00000004f3637c36 */ /* 0x000fe20008000000 */
[----:B------:R0:W-:Y:S01]  /*fa20*/  @P4 STG.E.U16 desc[UR14][R80.64], R85 ;  /* 0x0000005550004986 */ /* 0x0001e2000c10150e */
[----:B------:R-:W-:Y:S01]  /*fa30*/  VIADD R98, R6, 0x16 ;  /* 0x0000001606627836 */ /* 0x000fe20000000000 */
[----:B------:R-:W-:Y:S02]  /*fa40*/  ULDC UR4, c[0x0][0x22c] ;  /* 0x00008b0000047ab9 */ /* 0x000fe40000000800 */
[----:B------:R1:W-:Y:S01]  /*fa50*/  @P3 STG.E.U16 desc[UR14][R88.64], R0 ;  /* 0x0000000058003986 */ /* 0x0003e2000c10150e */
[----:B------:R-:W-:Y:S01]  /*fa60*/  ISETP.LT.AND P3, PT, R9, UR6, !P2 ;  /* 0x0000000609007c0c */ /* 0x000fe2000d761270 */
[C---:B------:R-:W-:Y:S01]  /*fa70*/  IMAD.WIDE R92, R99.reuse, 0x2, R2 ;  /* 0x00000002635c7825 */ /* 0x040fe200078e0202 */
[----:B------:R-:W-:Y:S01]  /*fa80*/  ISETP.LT.AND P2, PT, R8, UR8, !P2 ;  /* 0x0000000808007c0c */ /* 0x000fe2000d741270 */
[----:B------:R-:W-:Y:S02]  /*fa90*/  ULDC UR6, c[0x0][0x228] ;  /* 0x00008a0000067ab9 */ /* 0x000fe40000000800 */
[C---:B------:R-:W-:Y:S01]  /*faa0*/  IMAD.WIDE R96, R99.reuse, 0x2, R4 ;  /* 0x0000000263607825 */ /* 0x040fe200078e0204 */
[----:B------:R-:W-:Y:S03]  /*fab0*/  @P5 STG.E.U16 desc[UR14][R92.64], R90 ;  /* 0x0000005a5c005986 */ /* 0x000fe6000c10150e */
[----:B0-----:R-:W-:Y:S01]  /*fac0*/  IMAD.WIDE R80, R99, 0x2, R244 ;  /* 0x0000000263507825 */ /* 0x001fe200078e02f4 */
[----:B------:R0:W-:Y:S01]  /*fad0*/  @P6 STG.E.U16 desc[UR14][R96.64], R84 ;  /* 0x0000005460006986 */ /* 0x0001e2000c10150e */
[----:B-1----:R-:W-:Y:S01]  /*fae0*/  PRMT R0, R94, 0x7632, R0 ;  /* 0x000076325e007816 */ /* 0x002fe20000000000 */
[----:B------:R-:W-:Y:S01]  /*faf0*/  ULDC UR8, c[0x0][0x228] ;  /* 0x00008a0000087ab9 */ /* 0x000fe20000000800 */
[----:B------:R-:W-:Y:S01]  /*fb00*/  ISETP.LT.AND P5, PT, R7, UR10, !P0 ;  /* 0x0000000a07007c0c */ /* 0x000fe2000c7a1270 */
[----:B------:R1:W-:Y:S01]  /*fb10*/  @P3 STG.E.U16 desc[UR14][R80.64], R94 ;  /* 0x0000005e50003986 */ /* 0x0003e2000c10150e */
[----:B------:R-:W-:Y:S01]  /*fb20*/  ISETP.GE.AND P4, PT, R98, UR4, PT ;  /* 0x0000000462007c0c */ /* 0x000fe2000bf86270 */
[----:B------:R-:W-:Y:S01]  /*fb30*/  ULDC UR4, c[0x0][0x248] ;  /* 0x0000920000047ab9 */ /* 0x000fe20000000800 */
[----:B------:R-:W-:Y:S01]  /*fb40*/  ISETP.LT.AND P6, PT, R10, UR12, !P0 ;  /* 0x0000000c0a007c0c */ /* 0x000fe2000c7c1270 */
[C---:B0-----:R-:W-:Y:S01]  /*fb50*/  IMAD.WIDE R84, R99.reuse, 0x2, R246 ;  /* 0x0000000263547825 */ /* 0x041fe200078e02f6 */
[----:B------:R-:W-:Y:S01]  /*fb60*/  PRMT R90, R82, 0x7632, R90 ;  /* 0x00007632525a7816 */ /* 0x000fe2000000005a */
[----:B------:R-:W-:Y:S01]  /*fb70*/  ULDC UR10, c[0x0][0x228] ;  /* 0x00008a00000a7ab9 */ /* 0x000fe20000000800 */
[----:B------:R-:W-:Y:S01]  /*fb80*/  ULDC UR12, c[0x0][0x228] ;  /* 0x00008a00000c7ab9 */ /* 0x000fe20000000800 */
[----:B------:R-:W-:Y:S01]  /*fb90*/  VIADD R237, R99, UR4 ;  /* 0x0000000463ed7c36 */ /* 0x000fe20008000000 */
[----:B------:R0:W-:Y:S01]  /*fba0*/  @P2 STG.E.U16 desc[UR14][R84.64], R0 ;  /* 0x0000000054002986 */ /* 0x0001e2000c10150e */
[----:B------:R-:W-:Y:S01]  /*fbb0*/  ISETP.LT.AND P2, PT, R9, UR6, !P0 ;  /* 0x0000000609007c0c */ /* 0x000fe2000c741270 */
[----:B------:R-:W-:Y:S01]  /*fbc0*/  VIADD R96, R6, 0x17 ;  /* 0x0000001706607836 */ /* 0x000fe20000000000 */
[----:B------:R-:W-:Y:S01]  /*fbd0*/  ISETP.LT.AND P0, PT, R8, UR8, !P0 ;  /* 0x0000000808007c0c */ /* 0x000fe2000c701270 */
[----:B------:R-:W-:Y:S01]  /*fbe0*/  IMAD.WIDE R88, R237, 0x2, R2 ;  /* 0x00000002ed587825 */ /* 0x000fe200078e0202 */
[----:B------:R-:W-:Y:S01]  /*fbf0*/  ULDC UR4, c[0x0][0x22c] ;  /* 0x00008b0000047ab9 */ /* 0x000fe20000000800 */
[----:B------:R-:W-:-:S02]  /*fc00*/  ULDC UR6, c[0x0][0x228] ;  /* 0x00008a0000067ab9 */ /* 0x000fc40000000800 */
[----:B------:R-:W-:Y:S01]  /*fc10*/  IMAD.WIDE R92, R237, 0x2, R4 ;  /* 0x00000002ed5c7825 */ /* 0x000fe200078e0204 */
[----:B------:R2:W-:Y:S01]  /*fc20*/  @P5 STG.E.U16 desc[UR14][R88.64], R82 ;  /* 0x0000005258005986 */ /* 0x0005e2000c10150e */
[----:B------:R-:W-:Y:S01]  /*fc30*/  ISETP.LT.AND P5, PT, R7, UR10, !P4 ;  /* 0x0000000a07007c0c */ /* 0x000fe2000e7a1270 */
[----:B------:R-:W-:Y:S01]  /*fc40*/  ULDC UR8, c[0x0][0x228] ;  /* 0x00008a0000087ab9 */ /* 0x000fe20000000800 */
[C---:B-1----:R-:W-:Y:S01]  /*fc50*/  IMAD.WIDE R80, R237.reuse, 0x2, R244 ;  /* 0x00000002ed507825 */ /* 0x042fe200078e02f4 */
[----:B0-----:R-:W-:Y:S01]  /*fc60*/  PRMT R0, R86, 0x7632, R0 ;  /* 0x0000763256007816 */ /* 0x001fe20000000000 */
[----:B------:R0:W-:Y:S02]  /*fc70*/  @P6 STG.E.U16 desc[UR14][R92.64], R90 ;  /* 0x0000005a5c006986 */ /* 0x0001e4000c10150e */
[C---:B------:R-:W-:Y:S01]  /*fc80*/  IMAD.WIDE R84, R237.reuse, 0x2, R246 ;  /* 0x00000002ed547825 */ /* 0x040fe200078e02f6 */
[----:B------:R-:W-:Y:S01]  /*fc90*/  ISETP.GE.AND P3, PT, R96, UR4, PT ;  /* 0x0000000460007c0c */ /* 0x000fe2000bf66270 */
[----:B------:R-:W-:Y:S01]  /*fca0*/  ULDC UR4, c[0x0][0x248] ;  /* 0x0000920000047ab9 */ /* 0x000fe20000000800 */
[----:B------:R-:W-:Y:S01]  /*fcb0*/  ISETP.LT.AND P6, PT, R10, UR12, !P4 ;  /* 0x0000000c0a007c0c */ /* 0x000fe2000e7c1270 */
[----:B------:R1:W-:Y:S01]  /*fcc0*/  @P2 STG.E.U16 desc[UR14][R80.64], R86 ;  /* 0x0000005650002986 */ /* 0x0003e2000c10150e */
[----:B------:R-:W-:Y:S01]  /*fcd0*/  VIADD R97, R237, UR4 ;  /* 0x00000004ed617c36 */ /* 0x000fe20008000000 */
[----:B--2---:R-:W-:Y:S01]  /*fce0*/  PRMT R82, R91, 0x7632, R82 ;  /* 0x000076325b527816 */ /* 0x004fe20000000052 */
[----:B------:R-:W-:Y:S01]  /*fcf0*/  ULDC UR10, c[0x0][0x228] ;  /* 0x00008a00000a7ab9 */ /* 0x000fe20000000800 */
[----:B------:R2:W-:Y:S01]  /*fd00*/  @P0 STG.E.U16 desc[UR14][R84.64], R0 ;  /* 0x0000000054000986 */ /* 0x0005e2000c10150e */
[----:B------:R-:W-:Y:S01]  /*fd10*/  ISETP.LT.AND P0, PT, R9, UR6, !P4 ;  /* 0x0000000609007c0c */ /* 0x000fe2000e701270 */
[C---:B------:R-:W-:Y:S01]  /*fd20*/  IMAD.WIDE R88, R97.reuse, 0x2, R2 ;  /* 0x0000000261587825 */ /* 0x040fe200078e0202 */
[----:B------:R-:W-:Y:S01]  /*fd30*/  ISETP.LT.AND P4, PT, R8, UR8, !P4 ;  /* 0x0000000808007c0c */ /* 0x000fe2000e781270 */
[----:B------:R-:W-:Y:S01]  /*fd40*/  ULDC UR4, c[0x0][0x22c] ;  /* 0x00008b0000047ab9 */ /* 0x000fe20000000800 */
[----:B------:R-:W-:Y:S01]  /*fd50*/  ULDC UR12, c[0x0][0x228] ;  /* 0x00008a00000c7ab9 */ /* 0x000fe20000000800 */
[C---:B0-----:R-:W-:Y:S01]  /*fd60*/  IMAD.WIDE R92, R97.reuse, 0x2, R4 ;  /* 0x00000002615c7825 */ /* 0x041fe200078e0204 */
[----:B------:R-:W-:Y:S03]  /*fd70*/  @P5 STG.E.U16 desc[UR14][R88.64], R91 ;  /* 0x0000005b58005986 */ /* 0x000fe6000c10150e */
[----:B------:R-:W-:Y:S01]  /*fd80*/  VIADD R90, R6, 0x18 ;  /* 0x00000018065a7836 */ /* 0x000fe20000000000 */
[----:B------:R0:W-:Y:S01]  /*fd90*/  @P6 STG.E.U16 desc[UR14][R92.64], R82 ;  /* 0x000000525c006986 */ /* 0x0001e2000c10150e */
[----:B-1----:R-:W-:Y:S01]  /*fda0*/  IMAD.WIDE R80, R97, 0x2, R244 ;  /* 0x0000000261507825 */ /* 0x002fe200078e02f4 */
[----:B------:R-:W-:Y:S01]  /*fdb0*/  ISETP.LT.AND P5, PT, R7, UR10, !P3 ;  /* 0x0000000a07007c0c */ /* 0x000fe2000dfa1270 */
[----:B------:R-:W-:Y:S01]  /*fdc0*/  ULDC UR6, c[0x0][0x228] ;  /* 0x00008a0000067ab9 */ /* 0x000fe20000000800 */
[----:B--2---:R-:W-:Y:S01]  /*fdd0*/  PRMT R0, R95, 0x7632, R0 ;  /* 0x000076325f007816 */ /* 0x004fe20000000000 */
[C---:B------:R-:W-:Y:S01]  /*fde0*/  IMAD.WIDE R84, R97.reuse, 0x2, R246 ;  /* 0x0000000261547825 */ /* 0x040fe200078e02f6 */
[----:B------:R-:W-:Y:S01]  /*fdf0*/  ISETP.GE.AND P2, PT, R90, UR4, PT ;  /* 0x000000045a007c0c */ /* 0x000fe2000bf46270 */
[----:B------:R-:W-:Y:S01]  /*fe00*/  ULDC UR4, c[0x0][0x248] ;  /* 0x0000920000047ab9 */ /* 0x000fe20000000800 */
[----:B------:R-:W-:Y:S01]  /*fe10*/  ISETP.LT.AND P6, PT, R10, UR12, !P3 ;  /* 0x0000000c0a007c0c */ /* 0x000fe2000dfc1270 */
[----:B------:R-:W-:Y:S01]  /*fe20*/  VIADD R99, R97, UR4 ;  /* 0x0000000461637c36 */ /* 0x000fe20008000000 */
[----:B------:R1:W-:Y:S01]  /*fe30*/  @P0 STG.E.U16 desc[UR14][R80.64], R95 ;  /* 0x0000005f50000986 */ /* 0x0003e2000c10150e */
[----:B------:R-:W-:Y:S01]  /*fe40*/  ULDC UR8, c[0x0][0x228] ;  /* 0x00008a0000087ab9 */ /* 0x000fe20000000800 */
[----:B0-----:R-:W-:Y:S01]  /*fe50*/  PRMT R82, R83, 0x7632, R82 ;  /* 0x0000763253527816 */ /* 0x001fe20000000052 */
[----:B------:R-:W-:Y:S01]  /*fe60*/  VIADD R86, R6, 0x19 ;  /* 0x0000001906567836 */ /* 0x000fe20000000000 */
[----:B------:R0:W-:Y:S01]  /*fe70*/  @P4 STG.E.U16 desc[UR14][R84.64], R0 ;  /* 0x0000000054004986 */ /* 0x0001e2000c10150e */
[----:B------:R-:W-:Y:S01]  /*fe80*/  ISETP.LT.AND P4, PT, R9, UR6, !P3 ;  /* 0x0000000609007c0c */ /* 0x000fe2000df81270 */
[C---:B------:R-:W-:Y:S01]  /*fe90*/  IMAD.WIDE R88, R99.reuse, 0x2, R2 ;  /* 0x0000000263587825 */ /* 0x040fe200078e0202 */
[----:B------:R-:W-:Y:S01]  /*fea0*/  ISETP.LT.AND P3, PT, R8, UR8, !P3 ;  /* 0x0000000808007c0c */ /* 0x000fe2000df61270 */
[----:B------:R-:W-:Y:S01]  /*feb0*/  ULDC UR10, c[0x0][0x228] ;  /* 0x00008a00000a7ab9 */ /* 0x000fe20000000800 */
[----:B------:R-:W-:Y:S01]  /*fec0*/  ULDC UR4, c[0x0][0x22c] ;  /* 0x00008b0000047ab9 */ /* 0x000fe20000000800 */
[C---:B------:R-:W-:Y:S01]  /*fed0*/  IMAD.WIDE R90, R99.reuse, 0x2, R4 ;  /* 0x00000002635a7825 */ /* 0x040fe200078e0204 */
[----:B------:R-:W-:Y:S01]  /*fee0*/  @P5 STG.E.U16 desc[UR14][R88.64], R83 ;  /* 0x0000005358005986 */ /* 0x000fe2000c10150e */
[----:B------:R-:W-:Y:S01]  /*fef0*/  ULDC UR12, c[0x0][0x228] ;  /* 0x00008a00000c7ab9 */ /* 0x000fe20000000800 */
[----:B------:R-:W-:Y:S01]  /*ff00*/  ULDC UR6, c[0x0][0x228] ;  /* 0x00008a0000067ab9 */ /* 0x000fe20000000800 */
[----:B-1----:R-:W-:Y:S01]  /*ff10*/  IMAD.WIDE R80, R99, 0x2, R244 ;  /* 0x0000000263507825 */ /* 0x002fe200078e02f4 */
[----:B------:R1:W-:Y:S01]  /*ff20*/  @P6 STG.E.U16 desc[UR14][R90.64], R82 ;  /* 0x000000525a006986 */ /* 0x0003e2000c10150e */
[----:B0-----:R-:W-:Y:S01]  /*ff30*/  PRMT R0, R87, 0x7632, R0 ;  /* 0x0000763257007816 */ /* 0x001fe20000000000 */
[----:B------:R-:W-:Y:S01]  /*ff40*/  ULDC UR8, c[0x0][0x228] ;  /* 0x00008a0000087ab9 */ /* 0x000fe20000000800 */
[----:B------:R-:W-:Y:S01]  /*ff50*/  ISETP.LT.AND P5, PT, R7, UR10, !P2 ;  /* 0x0000000a07007c0c */ /* 0x000fe2000d7a1270 */
[----:B------:R0:W-:Y:S01]  /*ff60*/  @P4 STG.E.U16 desc[UR14][R80.64], R87 ;  /* 0x0000005750004986 */ /* 0x0001e2000c10150e */
[----:B------:R-:W-:Y:S01]  /*ff70*/  ISETP.GE.AND P0, PT, R86, UR4, PT ;  /* 0x0000000456007c0c */ /* 0x000fe2000bf06270 */
[----:B------:R-:W-:Y:S01]  /*ff80*/  ULDC UR4, c[0x0][0x248] ;  /* 0x0000920000047ab9 */ /* 0x000fe20000000800 */
[----:B------:R-:W-:Y:S01]  /*ff90*/  ISETP.LT.AND P6, PT, R10, UR12, !P2 ;  /* 0x0000000c0a007c0c */ /* 0x000fe2000d7c1270 */
[C---:B-1----:R-:W-:Y:S01]  /*ffa0*/  IMAD.WIDE R82, R99.reuse, 0x2, R246 ;  /* 0x0000000263527825 */ /* 0x042fe200078e02f6 */
        /* <DEDUP_REMOVED lines=15> */
[C---:B0-----:R-:W-:Y:S01]  /*100a0*/  IMAD.WIDE R80, R93.reuse, 0x2, R244 ;  /* 0x000000025d507825 */ /* 0x041fe200078e02f4 */
[----:B-1----:R-:W-:Y:S01]  /*100b0*/  PRMT R0, R36, 0x7632, R0 ;  /* 0x0000763224007816 */ /* 0x002fe20000000000 */
        /* <DEDUP_REMOVED lines=30> */
[----:B0-----:R-:W-:Y:S01]  /*102a0*/  VIADD R32, R6, 0x1c ;  /* 0x0000001c06207836 */ /* 0x001fe20000000000 */
[----:B------:R-:W-:Y:S01]  /*102b0*/  PRMT R24, R33, 0x7632, R24 ;  /* 0x0000763221187816 */ /* 0x000fe20000000018 */
[----:B------:R0:W-:Y:S01]  /*102c0*/  @P0 STG.E.U16 desc[UR14][R82.64], R0 ;  /* 0x0000000052000986 */ /* 0x0001e2000c10150e */
[----:B------:R-:W-:Y:S01]  /*102d0*/  ISETP.LT.AND P0, PT, R9, UR6, !P4 ;  /* 0x0000000609007c0c */ /* 0x000fe2000e701270 */
[C---:B------:R-:W-:Y:S01]  /*102e0*/  IMAD.WIDE R84, R89.reuse, 0x2, R2 ;  /* 0x0000000259547825 */ /* 0x040fe200078e0202 */
[----:B------:R-:W-:Y:S01]  /*102f0*/  ISETP.LT.AND P4, PT, R8, UR8, !P4 ;  /* 0x0000000808007c0c */ /* 0x000fe2000e781270 */
[----:B------:R-:W-:Y:S01]  /*10300*/  ULDC UR4, c[0x0][0x22c] ;  /* 0x00008b0000047ab9 */ /* 0x000fe20000000800 */
[----:B------:R-:W-:Y:S01]  /*10310*/  ULDC UR10, c[0x0][0x228] ;  /* 0x00008a00000a7ab9 */ /* 0x000fe20000000800 */
[----:B------:R-:W-:Y:S01]  /*10320*/  IMAD.WIDE R86, R89, 0x2, R4 ;  /* 0x0000000259567825 */ /* 0x000fe200078e0204 */
[----:B------:R-:W-:Y:S01]  /*10330*/  ISETP.GE.AND P2, PT, R32, UR4, PT ;  /* 0x0000000420007c0c */ /* 0x000fe2000bf46270 */
[----:B------:R2:W-:Y:S01]  /*10340*/  @P5 STG.E.U16 desc[UR14][R84.64], R33 ;  /* 0x0000002154005986 */ /* 0x0005e2000c10150e */
[----:B------:R-:W-:Y:S01]  /*10350*/  ULDC UR12, c[0x0][0x228] ;  /* 0x00008a00000c7ab9 */ /* 0x000fe20000000800 */
[----:B------:R-:W-:Y:S01]  /*10360*/  ISETP.LT.AND P5, PT, R7, UR10, !P3 ;  /* 0x0000000a07007c0c */ /* 0x000fe2000dfa1270 */
[----:B-1----:R-:W-:Y:S01]  /*10370*/  IMAD.WIDE R80, R89, 0x2, R246 ;  /* 0x0000000259507825 */ /* 0x002fe200078e02f6 */
[----:B------:R1:W-:Y:S01]  /*10380*/  @P6 STG.E.U16 desc[UR14][R86.64], R24 ;  /* 0x0000001856006986 */ /* 0x0003e2000c10150e */
[----:B------:R-:W-:Y:S01]  /*10390*/  ISETP.LT.AND P6, PT, R10, UR12, !P3 ;  /* 0x0000000c0a007c0c */ /* 0x000fe2000dfc1270 */
[----:B------:R-:W-:Y:S01]  /*103a0*/  ULDC UR4, c[0x0][0x248] ;  /* 0x0000920000047ab9 */ /* 0x000fe20000000800 */
[----:B0-----:R-:W-:Y:S01]  /*103b0*/  PRMT R0, R37, 0x7632, R0 ;  /* 0x0000763225007816 */ /* 0x001fe20000000000 */
[C---:B------:R-:W-:Y:S01]  /*103c0*/  VIADD R91, R89.reuse, UR4 ;  /* 0x00000004595b7c36 */ /* 0x040fe20008000000 */
[----:B------:R-:W-:Y:S01]  /*103d0*/  ULDC UR6, c[0x0][0x228] ;  /* 0x00008a0000067ab9 */ /* 0x000fe20000000800 */
[----:B------:R-:W-:Y:S01]  /*103e0*/  ULDC UR8, c[0x0][0x228] ;  /* 0x00008a0000087ab9 */ /* 0x000fe20000000800 */
[----:B------:R-:W-:Y:S01]  /*103f0*/  VIADD R28, R6, 0x1d ;  /* 0x0000001d061c7836 */ /* 0x000fe20000000000 */
[----:B------:R-:W-:Y:S01]  /*10400*/  ULDC UR10, c[0x0][0x228] ;  /* 0x00008a00000a7ab9 */ /* 0x000fe20000000800 */
[----:B--2---:R-:W-:Y:S01]  /*10410*/  IMAD.WIDE R32, R89, 0x2, R244 ;  /* 0x0000000259207825 */ /* 0x004fe200078e02f4 */
        /* <DEDUP_REMOVED lines=8> */
[----:B-1----:R-:W-:Y:S01]  /*104a0*/  PRMT R24, R25, 0x7632, R24 ;  /* 0x0000763219187816 */ /* 0x002fe20000000018 */
[----:B------:R-:W-:Y:S01]  /*104b0*/  @P5 STG.E.U16 desc[UR14][R82.64], R25 ;  /* 0x0000001952005986 */ /* 0x000fe2000c10150e */
[----:B------:R-:W-:Y:S01]  /*104c0*/  ISETP.LT.AND P5, PT, R7, UR10, !P2 ;  /* 0x0000000a07007c0c */ /* 0x000fe2000d7a1270 */
[----:B0-----:R-:W-:Y:S01]  /*104d0*/  IMAD.WIDE R32, R91, 0x2, R246 ;  /* 0x000000025b207825 */ /* 0x001fe200078e02f6 */
        /* <DEDUP_REMOVED lines=96> */
[----:B------:R-:W-:Y:S01]  /*10ae0*/  @P4 STG.E.U16 desc[UR14][R24.64], R31 ;  /* 0x0000001f18004986 */ /* 0x000fe2000c10150e */
[----:B------:R-:W-:Y:S01]  /*10af0*/  ISETP.GE.AND P0, PT, R30, UR4, PT ;  /* 0x000000041e007c0c */ /* 0x000fe2000bf06270 */
[----:B------:R-:W-:Y:S01]  /*10b00*/  ULDC UR4, c[0x0][0x248] ;  /* 0x0000920000047ab9 */ /* 0x000fe20000000800 */
[----:B------:R-:W-:Y:S01]  /*10b10*/  ISETP.LT.AND P6, PT, R10, UR12, !P2 ;  /* 0x0000000c0a007c0c */ /* 0x000fe2000d7c1270 */
[----:B-1----:R-:W-:Y:S01]  /*10b20*/  IMAD.WIDE R26, R83, 0x2, R246 ;  /* 0x00000002531a7825 */ /* 0x002fe200078e02f6 */
[----:B------:R-:W-:Y:S01]  /*10b30*/  PRMT R30, R76, 0x7632, R30 ;  /* 0x000076324c1e7816 */ /* 0x000fe2000000001e */
[----:B------:R-:W-:Y:S01]  /*10b40*/  ULDC UR10, c[0x0][0x228] ;  /* 0x00008a00000a7ab9 */ /* 0x000fe20000000800 */
[----:B------:R-:W-:-:S02]  /*10b50*/  ULDC UR12, c[0x0][0x228] ;  /* 0x00008a00000c7ab9 */ /* 0x000fc40000000800 */
[----:B------:R0:W-:Y:S01]  /*10b60*/  @P3 STG.E.U16 desc[UR14][R26.64], R0 ;  /* 0x000000001a003986 */ /* 0x0001e2000c10150e */
[----:B------:R-:W-:Y:S01]  /*10b70*/  ISETP.LT.AND P3, PT, R9, UR6, !P2 ;  /* 0x0000000609007c0c */ /* 0x000fe2000d761270 */
[----:B------:R-:W-:Y:S01]  /*10b80*/  VIADD R37, R83, UR4 ;  /* 0x0000000453257c36 */ /* 0x000fe20008000000 */
[----:B------:R-:W-:Y:S01]  /*10b90*/  ISETP.LT.AND P2, PT, R8, UR8, !P2 ;  /* 0x0000000808007c0c */ /* 0x000fe2000d741270 */
[----:B------:R-:W-:Y:S01]  /*10ba0*/  VIADD R34, R6, 0x22 ;  /* 0x0000002206227836 */ /* 0x000fe20000000000 */
[----:B------:R-:W-:Y:S01]  /*10bb0*/  ULDC UR4, c[0x0][0x22c] ;  /* 0x00008b0000047ab9 */ /* 0x000fe20000000800 */
[C---:B------:R-:W-:Y:S01]  /*10bc0*/  IMAD.WIDE R28, R37.reuse, 0x2, R2 ;  /* 0x00000002251c7825 */ /* 0x040fe200078e0202 */
[----:B------:R-:W-:Y:S01]  /*10bd0*/  ULDC UR6, c[0x0][0x228] ;  /* 0x00008a0000067ab9 */ /* 0x000fe20000000800 */
[----:B------:R-:W-:Y:S02]  /*10be0*/  ULDC UR8, c[0x0][0x228] ;  /* 0x00008a0000087ab9 */ /* 0x000fe40000000800 */
[----:B------:R-:W-:Y:S01]  /*10bf0*/  IMAD.WIDE R32, R37, 0x2, R4 ;  /* 0x0000000225207825 */ /* 0x000fe200078e0204 */
[----:B0-----:R-:W-:-:S03]  /*10c00*/  PRMT R0, R40, 0x7632, R0 ;  /* 0x0000763228007816 */ /* 0x001fc60000000000 */
[C---:B------:R-:W-:Y:S01]  /*10c10*/  IMAD.WIDE R24, R37.reuse, 0x2, R244 ;  /* 0x0000000225187825 */ /* 0x040fe200078e02f4 */
[----:B------:R-:W-:Y:S03]  /*10c20*/  @P5 STG.E.U16 desc[UR14][R28.64], R76 ;  /* 0x0000004c1c005986 */ /* 0x000fe6000c10150e */
[----:B------:R-:W-:Y:S01]  /*10c30*/  IMAD.WIDE R26, R37, 0x2, R246 ;  /* 0x00000002251a7825 */ /* 0x000fe200078e02f6 */
[----:B------:R0:W-:Y:S01]  /*10c40*/  @P6 STG.E.U16 desc[UR14][R32.64], R30 ;  /* 0x0000001e20006986 */ /* 0x0001e2000c10150e */
[----:B------:R-:W-:Y:S01]  /*10c50*/  ISETP.LT.AND P5, PT, R7, UR10, !P0 ;  /* 0x0000000a07007c0c */ /* 0x000fe2000c7a1270 */
[----:B------:R-:W-:Y:S01]  /*10c60*/  ULDC UR10, c[0x0][0x228] ;  /* 0x00008a00000a7ab9 */ /* 0x000fe20000000800 */
[----:B------:R-:W-:Y:S01]  /*10c70*/  ISETP.GE.AND P4, PT, R34, UR4, PT ;  /* 0x0000000422007c0c */ /* 0x000fe2000bf86270 */
[----:B------:R-:W-:Y:S01]  /*10c80*/  @P3 STG.E.U16 desc[UR14][R24.64], R40 ;  /* 0x0000002818003986 */ /* 0x000fe2000c10150e */
[----:B------:R-:W-:Y:S01]  /*10c90*/  ISETP.LT.AND P6, PT, R10, UR12, !P0 ;  /* 0x0000000c0a007c0c */ /* 0x000fe2000c7c1270 */
[----:B------:R-:W-:Y:S01]  /*10ca0*/  ULDC UR4, c[0x0][0x248] ;  /* 0x0000920000047ab9 */ /* 0x000fe20000000800 */
[----:B------:R-:W-:Y:S01]  /*10cb0*/  ULDC UR12, c[0x0][0x228] ;  /* 0x00008a00000c7ab9 */ /* 0x000fe20000000800 */
[----:B------:R1:W-:Y:S01]  /*10cc0*/  @P2 STG.E.U16 desc[UR14][R26.64], R0 ;  /* 0x000000001a002986 */ /* 0x0003e2000c10150e */
[----:B------:R-:W-:Y:S01]  /*10cd0*/  ISETP.LT.AND P2, PT, R9, UR6, !P0 ;  /* 0x0000000609007c0c */ /* 0x000fe2000c741270 */
[----:B------:R-:W-:Y:S01]  /*10ce0*/  VIADD R35, R37, UR4 ;  /* 0x0000000425237c36 */ /* 0x000fe20008000000 */
[----:B------:R-:W-:Y:S01]  /*10cf0*/  ISETP.LT.AND P0, PT, R8, UR8, !P0 ;  /* 0x0000000808007c0c */ /* 0x000fe2000c701270 */
[----:B0-----:R-:W-:Y:S01]  /*10d00*/  VIADD R33, R6, 0x23 ;  /* 0x0000002306217836 */ /* 0x001fe20000000000 */
[----:B------:R-:W-:Y:S01]  /*10d10*/  PRMT R32, R72, 0x7632, R32 ;  /* 0x0000763248207816 */ /* 0x000fe20000000020 */
[C---:B------:R-:W-:Y:S01]  /*10d20*/  IMAD.WIDE R28, R35.reuse, 0x2, R2 ;  /* 0x00000002231c7825 */ /* 0x040fe200078e0202 */
[----:B------:R-:W-:Y:S01]  /*10d30*/  ULDC UR4, c[0x0][0x22c] ;  /* 0x00008b0000047ab9 */ /* 0x000fe20000000800 */
[----:B------:R-:W-:Y:S01]  /*10d40*/  ULDC UR6, c[0x0][0x228] ;  /* 0x00008a0000067ab9 */ /* 0x000fe20000000800 */
[----:B------:R-:W-:Y:S01]  /*10d50*/  ULDC UR8, c[0x0][0x228] ;  /* 0x00008a0000087ab9 */ /* 0x000fe20000000800 */
[----:B------:R-:W-:Y:S01]  /*10d60*/  IMAD.WIDE R30, R35, 0x2, R4 ;  /* 0x00000002231e7825 */ /* 0x000fe200078e0204 */
[----:B-1----:R-:W-:-:S03]  /*10d70*/  PRMT R0, R68, 0x7632, R0 ;  /* 0x0000763244007816 */ /* 0x002fc60000000000 */
        /* <DEDUP_REMOVED lines=10> */
[----:B------:R-:W-:Y:S01]  /*10e20*/  VIADD R34, R6, 0x24 ;  /* 0x0000002406227836 */ /* 0x000fe20000000000 */
[----:B------:R1:W-:Y:S01]  /*10e30*/  @P0 STG.E.U16 desc[UR14][R26.64], R0 ;  /* 0x000000001a000986 */ /* 0x0003e2000c10150e */
[----:B------:R-:W-:Y:S01]  /*10e40*/  ISETP.LT.AND P0, PT, R9, UR6, !P4 ;  /* 0x0000000609007c0c */ /* 0x000fe2000e701270 */
[----:B------:R-:W-:Y:S01]  /*10e50*/  VIADD R33, R35, UR4 ;  /* 0x0000000423217c36 */ /* 0x000fe20008000000 */
[----:B------:R-:W-:Y:S01]  /*10e60*/  ISETP.LT.AND P4, PT, R8, UR8, !P4 ;  /* 0x0000000808007c0c */ /* 0x000fe2000e781270 */
[----:B------:R-:W-:Y:S01]  /*10e70*/  ULDC UR4, c[0x0][0x22c] ;  /* 0x00008b0000047ab9 */ /* 0x000fe20000000800 */
[----:B0-----:R-:W-:Y:S01]  /*10e80*/  PRMT R32, R77, 0x7632, R32 ;  /* 0x000076324d207816 */ /* 0x001fe20000000020 */
        /* <DEDUP_REMOVED lines=299> */
[----:B------:R-:W-:Y:S01]  /*12140*/  IMAD.WIDE R28, R35, 0x2, R2 ;  /* 0x00000002231c7825 */ /* 0x000fe200078e0202 */
[----:B------:R-:W-:Y:S01]  /*12150*/  ULDC UR12, c[0x0][0x228] ;  /* 0x00008a00000c7ab9 */ /* 0x000fe20000000800 */
[----:B------:R-:W-:-:S02]  /*12160*/  ULDC UR6, c[0x0][0x228] ;  /* 0x00008a0000067ab9 */ /* 0x000fc40000000800 */
        /* <DEDUP_REMOVED lines=23> */
[C---:B------:R-:W-:Y:S01]  /*122e0*/  IMAD.WIDE R30, R33.reuse, 0x2, R4 ;  /* 0x00000002211e7825 */ /* 0x040fe200078e0204 */
[----:B------:R0:W-:Y:S01]  /*122f0*/  @P5 STG.E.U16 desc[UR14][R28.64], R48 ;  /* 0x000000301c005986 */ /* 0x0001e2000c10150e */
[----:B-1----:R-:W-:Y:S01]  /*12300*/  PRMT R0, R20, 0x7632, R0 ;  /* 0x0000763214007816 */ /* 0x002fe20000000000 */
[----:B------:R-:W-:Y:S01]  /*12310*/  ULDC UR8, c[0x0][0x228] ;  /* 0x00008a0000087ab9 */ /* 0x000fe20000000800 */
[----:B------:R-:W-:Y:S01]  /*12320*/  IMAD.WIDE R24, R33, 0x2, R244 ;  /* 0x0000000221187825 */ /* 0x000fe200078e02f4 */
[----:B------:R1:W-:Y:S01]  /*12330*/  @P6 STG.E.U16 desc[UR14][R30.64], R32 ;  /* 0x000000201e006986 */ /* 0x0003e2000c10150e */
[----:B------:R-:W-:Y:S01]  /*12340*/  ISETP.LT.AND P5, PT, R7, UR10, !P0 ;  /* 0x0000000a07007c0c */ /* 0x000fe2000c7a1270 */
[----:B------:R-:W-:Y:S01]  /*12350*/  ULDC UR10, c[0x0][0x228] ;  /* 0x00008a00000a7ab9 */ /* 0x000fe20000000800 */
[C---:B------:R-:W-:Y:S01]  /*12360*/  IMAD.WIDE R26, R33.reuse, 0x2, R246 ;  /* 0x00000002211a7825 */ /* 0x040fe200078e02f6 */
[----:B------:R-:W-:Y:S01]  /*12370*/  ISETP.GE.AND P4, PT, R34, UR4, PT ;  /* 0x0000000422007c0c */ /* 0x000fe2000bf86270 */
[----:B------:R-:W-:Y:S01]  /*12380*/  ULDC UR4, c[0x0][0x248] ;  /* 0x0000920000047ab9 */ /* 0x000fe20000000800 */
[----:B------:R-:W-:Y:S01]  /*12390*/  ISETP.LT.AND P6, PT, R10, UR12, !P0 ;  /* 0x0000000c0a007c0c */ /* 0x000fe2000c7c1270 */
[----:B------:R2:W-:Y:S01]  /*123a0*/  @P3 STG.E.U16 desc[UR14][R24.64], R20 ;  /* 0x0000001418003986 */ /* 0x0005e2000c10150e */
[----:B------:R-:W-:Y:S01]  /*123b0*/  VIADD R35, R33, UR4 ;  /* 0x0000000421237c36 */ /* 0x000fe20008000000 */
[----:B------:R-:W-:Y:S01]  /*123c0*/  ULDC UR4, c[0x0][0x22c] ;  /* 0x00008b0000047ab9 */ /* 0x000fe20000000800 */
[----:B------:R-:W-:Y:S01]  /*123d0*/  VIADD R34, R6, 0x33 ;  /* 0x0000003306227836 */ /* 0x000fe20000000000 */
[----:B------:R3:W-:Y:S01]  /*123e0*/  @P2 STG.E.U16 desc[UR14][R26.64], R0 ;  /* 0x000000001a002986 */ /* 0x0007e2000c10150e */
[----:B------:R-:W-:Y:S01]  /*123f0*/  ISETP.LT.AND P2, PT, R9, UR6, !P0 ;  /* 0x0000000609007c0c */ /* 0x000fe2000c741270 */
[C---:B0-----:R-:W-:Y:S01]  /*12400*/  IMAD.WIDE R28, R35.reuse, 0x2, R2 ;  /* 0x00000002231c7825 */ /* 0x041fe200078e0202 */
[----:B------:R-:W-:Y:S01]  /*12410*/  ISETP.LT.AND P0, PT, R8, UR8, !P0 ;  /* 0x0000000808007c0c */ /* 0x000fe2000c701270 */
[----:B------:R-:W-:Y:S01]  /*12420*/  ULDC UR12, c[0x0][0x228] ;  /* 0x00008a00000c7ab9 */ /* 0x000fe20000000800 */
[----:B-1----:R-:W-:Y:S01]  /*12430*/  PRMT R32, R16, 0x7632, R32 ;  /* 0x0000763210207816 */ /* 0x002fe20000000020 */
[----:B------:R-:W-:Y:S01]  /*12440*/  IMAD.WIDE R30, R35, 0x2, R4 ;  /* 0x00000002231e7825 */ /* 0x000fe200078e0204 */
[----:B------:R0:W-:Y:S01]  /*12450*/  @P5 STG.E.U16 desc[UR14][R28.64], R16 ;  /* 0x000000101c005986 */ /* 0x0001e2000c10150e */
[----:B------:R-:W-:Y:S01]  /*12460*/  ISETP.LT.AND P5, PT, R7, UR10, !P4 ;  /* 0x0000000a07007c0c */ /* 0x000fe2000e7a1270 */
[----:B------:R-:W-:Y:S01]  /*12470*/  ULDC UR6, c[0x0][0x228] ;  /* 0x00008a0000067ab9 */ /* 0x000fe20000000800 */
[C---:B--2---:R-:W-:Y:S01]  /*12480*/  IMAD.WIDE R24, R35.reuse, 0x2, R244 ;  /* 0x0000000223187825 */ /* 0x044fe200078e02f4 */
[----:B------:R1:W-:Y:S01]  /*12490*/  @P6 STG.E.U16 desc[UR14][R30.64], R32 ;  /* 0x000000201e006986 */ /* 0x0003e2000c10150e */
[----:B---3--:R-:W-:Y:S01]  /*124a0*/  PRMT R0, R12, 0x7632, R0 ;  /* 0x000076320c007816 */ /* 0x008fe20000000000 */
[----:B------:R-:W-:Y:S01]  /*124b0*/  ULDC UR8, c[0x0][0x228] ;  /* 0x00008a0000087ab9 */ /* 0x000fe20000000800 */
[C---:B------:R-:W-:Y:S01]  /*124c0*/  IMAD.WIDE R26, R35.reuse, 0x2, R246 ;  /* 0x00000002231a7825 */ /* 0x040fe200078e02f6 */
[----:B------:R-:W-:Y:S01]  /*124d0*/  ISETP.GE.AND P3, PT, R34, UR4, PT ;  /* 0x0000000422007c0c */ /* 0x000fe2000bf66270 */
[----:B------:R-:W-:Y:S01]  /*124e0*/  ULDC UR4, c[0x0][0x248] ;  /* 0x0000920000047ab9 */ /* 0x000fe20000000800 */
[----:B------:R-:W-:Y:S01]  /*124f0*/  ISETP.LT.AND P6, PT, R10, UR12, !P4 ;  /* 0x0000000c0a007c0c */ /* 0x000fe2000e7c1270 */
[----:B------:R2:W-:Y:S01]  /*12500*/  @P2 STG.E.U16 desc[UR14][R24.64], R12 ;  /* 0x0000000c18002986 */ /* 0x0005e2000c10150e */
[----:B------:R-:W-:Y:S01]  /*12510*/  VIADD R33, R35, UR4 ;  /* 0x0000000423217c36 */ /* 0x000fe20008000000 */
        /* <DEDUP_REMOVED lines=8> */
[----:B-1----:R-:W-:Y:S01]  /*125a0*/  IMAD.WIDE R30, R33, 0x2, R4 ;  /* 0x00000002211e7825 */ /* 0x002fe200078e0204 */
[----:B------:R-:W-:Y:S01]  /*125b0*/  @P5 STG.E.U16 desc[UR14][R28.64], R49 ;  /* 0x000000311c005986 */ /* 0x000fe2000c10150e */
[----:B------:R-:W-:Y:S01]  /*125c0*/  ULDC UR12, c[0x0][0x228] ;  /* 0x00008a00000c7ab9 */ /* 0x000fe20000000800 */
[----:B------:R-:W-:Y:S01]  /*125d0*/  ISETP.LT.AND P5, PT, R7, UR10, !P3 ;  /* 0x0000000a07007c0c */ /* 0x000fe2000dfa1270 */
[----:B--2---:R-:W-:Y:S01]  /*125e0*/  IMAD.WIDE R24, R33, 0x2, R244 ;  /* 0x0000000221187825 */ /* 0x004fe200078e02f4 */
[----:B------:R1:W-:Y:S01]  /*125f0*/  @P6 STG.E.U16 desc[UR14][R30.64], R16 ;  /* 0x000000101e006986 */ /* 0x0003e2000c10150e */
[----:B0-----:R-:W-:Y:S01]  /*12600*/  PRMT R0, R21, 0x7632, R0 ;  /* 0x0000763215007816 */ /* 0x001fe20000000000 */
[----:B------:R-:W-:Y:S01]  /*12610*/  ULDC UR6, c[0x0][0x228] ;  /* 0x00008a0000067ab9 */ /* 0x000fe20000000800 */
[C---:B------:R-:W-:Y:S01]  /*12620*/  IMAD.WIDE R26, R33.reuse, 0x2, R246 ;  /* 0x00000002211a7825 */ /* 0x040fe200078e02f6 */
[----:B------:R-:W-:Y:S01]  /*12630*/  ISETP.GE.AND P2, PT, R20, UR4, PT ;  /* 0x0000000414007c0c */ /* 0x000fe2000bf46270 */
[----:B------:R-:W-:Y:S01]  /*12640*/  ULDC UR4, c[0x0][0x248] ;  /* 0x0000920000047ab9 */ /* 0x000fe20000000800 */
[----:B------:R-:W-:Y:S01]  /*12650*/  ISETP.LT.AND P6, PT, R10, UR12, !P3 ;  /* 0x0000000c0a007c0c */ /* 0x000fe2000dfc1270 */
[----:B------:R-:W-:Y:S01]  /*12660*/  VIADD R35, R33, UR4 ;  /* 0x0000000421237c36 */ /* 0x000fe20008000000 */
[----:B------:R0:W-:Y:S01]  /*12670*/  @P0 STG.E.U16 desc[UR14][R24.64], R21 ;  /* 0x0000001518000986 */ /* 0x0001e2000c10150e */
[----:B------:R-:W-:Y:S01]  /*12680*/  ULDC UR8, c[0x0][0x228] ;  /* 0x00008a0000087ab9 */ /* 0x000fe20000000800 */
[----:B------:R-:W-:Y:S01]  /*12690*/  PRMT R12, R17, 0x7632, R12 ;  /* 0x00007632110c7816 */ /* 0x000fe2000000000c */
[----:B------:R-:W-:Y:S01]  /*126a0*/  ULDC UR4, c[0x0][0x22c] ;  /* 0x00008b0000047ab9 */ /* 0x000fe20000000800 */
[----:B------:R2:W-:Y:S01]  /*126b0*/  @P4 STG.E.U16 desc[UR14][R26.64], R0 ;  /* 0x000000001a004986 */ /* 0x0005e2000c10150e */
[----:B------:R-:W-:Y:S01]  /*126c0*/  ISETP.LT.AND P4, PT, R9, UR6, !P3 ;  /* 0x0000000609007c0c */ /* 0x000fe2000df81270 */
[----:B-1----:R-:W-:Y:S01]  /*126d0*/  VIADD R16, R6, 0x35 ;  /* 0x0000003506107836 */ /* 0x002fe20000000000 */
[----:B------:R-:W-:Y:S01]  /*126e0*/  ISETP.LT.AND P3, PT, R8, UR8, !P3 ;  /* 0x0000000808007c0c */ /* 0x000fe2000df61270 */
[----:B------:R-:W-:Y:S01]  /*126f0*/  IMAD.WIDE R28, R35, 0x2, R2 ;  /* 0x00000002231c7825 */ /* 0x000fe200078e0202 */
[----:B------:R-:W-:Y:S01]  /*12700*/  ULDC UR10, c[0x0][0x228] ;  /* 0x00008a00000a7ab9 */ /* 0x000fe20000000800 */
[----:B------:R-:W-:-:S02]  /*12710*/  ULDC UR12, c[0x0][0x228] ;  /* 0x00008a00000c7ab9 */ /* 0x000fc40000000800 */
[----:B------:R-:W-:Y:S01]  /*12720*/  IMAD.WIDE R30, R35, 0x2, R4 ;  /* 0x00000002231e7825 */ /* 0x000fe200078e0204 */
[----:B------:R-:W-:Y:S01]  /*12730*/  ISETP.GE.AND P0, PT, R16, UR4, PT ;  /* 0x0000000410007c0c */ /* 0x000fe2000bf06270 */
[----:B------:R1:W-:Y:S01]  /*12740*/  @P5 STG.E.U16 desc[UR14][R28.64], R17 ;  /* 0x000000111c005986 */ /* 0x0003e2000c10150e */
[----:B------:R-:W-:Y:S01]  /*12750*/  ISETP.LT.AND P5, PT, R7, UR10, !P2 ;  /* 0x0000000a07007c0c */ /* 0x000fe2000d7a1270 */
[----:B0-----:R-:W-:Y:S01]  /*12760*/  IMAD.WIDE R20, R35, 0x2, R246 ;  /* 0x0000000223147825 */ /* 0x001fe200078e02f6 */
[----:B--2---:R-:W-:Y:S01]  /*12770*/  PRMT R0, R13, 0x7632, R0 ;  /* 0x000076320d007816 */ /* 0x004fe20000000000 */
[----:B------:R0:W-:Y:S01]  /*12780*/  @P6 STG.E.U16 desc[UR14][R30.64], R12 ;  /* 0x0000000c1e006986 */ /* 0x0001e2000c10150e */
[----:B------:R-:W-:Y:S01]  /*12790*/  ISETP.LT.AND P6, PT, R10, UR12, !P2 ;  /* 0x0000000c0a007c0c */ /* 0x000fe2000d7c1270 */
[----:B------:R-:W-:Y:S01]  /*127a0*/  ULDC UR4, c[0x0][0x248] ;  /* 0x0000920000047ab9 */ /* 0x000fe20000000800 */
[----:B------:R-:W-:Y:S01]  /*127b0*/  ULDC UR6, c[0x0][0x228] ;  /* 0x00008a0000067ab9 */ /* 0x000fe20000000800 */
[----:B------:R-:W-:Y:S01]  /*127c0*/  ULDC UR8, c[0x0][0x228] ;  /* 0x00008a0000087ab9 */ /* 0x000fe20000000800 */
[----:B------:R-:W-:Y:S01]  /*127d0*/  ULDC UR10, c[0x0][0x228] ;  /* 0x00008a00000a7ab9 */ /* 0x000fe20000000800 */
[----:B------:R-:W-:Y:S01]  /*127e0*/  ULDC UR12, c[0x0][0x228] ;  /* 0x00008a00000c7ab9 */ /* 0x000fe20000000800 */
[----:B-1----:R-:W-:-:S04]  /*127f0*/  IMAD.WIDE R16, R35, 0x2, R244 ;  /* 0x0000000223107825 */ /* 0x002fc800078e02f4 */
[----:B------:R-:W-:Y:S01]  /*12800*/  VIADD R29, R35, UR4 ;  /* 0x00000004231d7c36 */ /* 0x000fe20008000000 */
[----:B------:R1:W-:Y:S01]  /*12810*/  @P4 STG.E.U16 desc[UR14][R16.64], R13 ;  /* 0x0000000d10004986 */ /* 0x0003e2000c10150e */
[----:B0-----:R-:W-:Y:S01]  /*12820*/  PRMT R12, R50, 0x7632, R12 ;  /* 0x00007632320c7816 */ /* 0x001fe2000000000c */
[----:B------:R-:W-:Y:S01]  /*12830*/  VIADD R28, R6, 0x36 ;  /* 0x00000036061c7836 */ /* 0x000fe20000000000 */
[----:B------:R-:W-:Y:S01]  /*12840*/  ULDC UR4, c[0x0][0x22c] ;  /* 0x00008b0000047ab9 */ /* 0x000fe20000000800 */
[----:B------:R0:W-:Y:S01]  /*12850*/  @P3 STG.E.U16 desc[UR14][R20.64], R0 ;  /* 0x0000000014003986 */ /* 0x0001e2000c10150e */
[----:B------:R-:W-:Y:S01]  /*12860*/  ISETP.LT.AND P3, PT, R9, UR6, !P2 ;  /* 0x0000000609007c0c */ /* 0x000fe2000d761270 */
[C---:B------:R-:W-:Y:S01]  /*12870*/  IMAD.WIDE R24, R29.reuse, 0x2, R2 ;  /* 0x000000021d187825 */ /* 0x040fe200078e0202 */
[----:B------:R-:W-:Y:S01]  /*12880*/  ISETP.LT.AND P2, PT, R8, UR8, !P2 ;  /* 0x0000000808007c0c */ /* 0x000fe2000d741270 */
[----:B------:R-:W-:Y:S02]  /*12890*/  ULDC UR6, c[0x0][0x228] ;  /* 0x00008a0000067ab9 */ /* 0x000fe40000000800 */
[C---:B------:R-:W-:Y:S01]  /*128a0*/  IMAD.WIDE R26, R29.reuse, 0x2, R4 ;  /* 0x000000021d1a7825 */ /* 0x040fe200078e0204 */
[----:B------:R-:W-:Y:S03]  /*128b0*/  @P5 STG.E.U16 desc[UR14][R24.64], R50 ;  /* 0x0000003218005986 */ /* 0x000fe6000c10150e */
[----:B-1----:R-:W-:Y:S01]  /*128c0*/  IMAD.WIDE R16, R29, 0x2, R246 ;  /* 0x000000021d107825 */ /* 0x002fe200078e02f6 */
[----:B------:R1:W-:Y:S01]  /*128d0*/  @P6 STG.E.U16 desc[UR14][R26.64], R12 ;  /* 0x0000000c1a006986 */ /* 0x0003e2000c10150e */
[----:B0-----:R-:W-:Y:S01]  /*128e0*/  PRMT R0, R22, 0x7632, R0 ;  /* 0x0000763216007816 */ /* 0x001fe20000000000 */
[----:B------:R-:W-:Y:S01]  /*128f0*/  ULDC UR8, c[0x0][0x228] ;  /* 0x00008a0000087ab9 */ /* 0x000fe20000000800 */
[----:B------:R-:W-:Y:S01]  /*12900*/  ISETP.LT.AND P5, PT, R7, UR10, !P0 ;  /* 0x0000000a07007c0c */ /* 0x000fe2000c7a1270 */
[----:B------:R-:W-:Y:S01]  /*12910*/  ULDC UR10, c[0x0][0x228] ;  /* 0x00008a00000a7ab9 */ /* 0x000fe20000000800 */
[----:B------:R-:W-:Y:S01]  /*12920*/  ISETP.GE.AND P4, PT, R28, UR4, PT ;  /* 0x000000041c007c0c */ /* 0x000fe2000bf86270 */
[----:B------:R-:W-:Y:S01]  /*12930*/  ULDC UR4, c[0x0][0x248] ;  /* 0x0000920000047ab9 */ /* 0x000fe20000000800 */
[----:B------:R-:W-:Y:S01]  /*12940*/  ISETP.LT.AND P6, PT, R10, UR12, !P0 ;  /* 0x0000000c0a007c0c */ /* 0x000fe2000c7c1270 */
[----:B-1----:R-:W-:Y:S01]  /*12950*/  IMAD.WIDE R12, R29, 0x2, R244 ;  /* 0x000000021d0c7825 */ /* 0x002fe200078e02f4 */
[----:B------:R-:W-:Y:S01]  /*12960*/  PRMT R26, R18, 0x7632, R26 ;  /* 0x00007632121a7816 */ /* 0x000fe2000000001a */
[----:B------:R-:W-:-:S03]  /*12970*/  ULDC UR12, c[0x0][0x228] ;  /* 0x00008a00000c7ab9 */ /* 0x000fc60000000800 */
[----:B------:R0:W-:Y:S01]  /*12980*/  @P3 STG.E.U16 desc[UR14][R12.64], R22 ;  /* 0x000000160c003986 */ /* 0x0001e2000c10150e */
[----:B------:R-:W-:Y:S01]  /*12990*/  VIADD R31, R29, UR4 ;  /* 0x000000041d1f7c36 */ /* 0x000fe20008000000 */
[----:B------:R-:W-:Y:S02]  /*129a0*/  ULDC UR4, c[0x0][0x22c] ;  /* 0x00008b0000047ab9 */ /* 0x000fe40000000800 */
[----:B------:R1:W-:Y:S01]  /*129b0*/  @P2 STG.E.U16 desc[UR14][R16.64], R0 ;  /* 0x0000000010002986 */ /* 0x0003e2000c10150e */
[----:B------:R-:W-:Y:S01]  /*129c0*/  ISETP.LT.AND P2, PT, R9, UR6, !P0 ;  /* 0x0000000609007c0c */ /* 0x000fe2000c741270 */
[C---:B------:R-:W-:Y:S01]  /*129d0*/  IMAD.WIDE R20, R31.reuse, 0x2, R2 ;  /* 0x000000021f147825 */ /* 0x040fe200078e0202 */
[----:B------:R-:W-:Y:S01]  /*129e0*/  ISETP.LT.AND P0, PT, R8, UR8, !P0 ;  /* 0x0000000808007c0c */ /* 0x000fe2000c701270 */
[----:B------:R-:W-:Y:S01]  /*129f0*/  ULDC UR6, c[0x0][0x228] ;  /* 0x00008a0000067ab9 */ /* 0x000fe20000000800 */
[----:B------:R-:W-:Y:S01]  /*12a00*/  ULDC UR8, c[0x0][0x228] ;  /* 0x00008a0000087ab9 */ /* 0x000fe20000000800 */
[----:B------:R-:W-:Y:S01]  /*12a10*/  IMAD.WIDE R24, R31, 0x2, R4 ;  /* 0x000000021f187825 */ /* 0x000fe200078e0204 */
[----:B------:R2:W-:Y:S03]  /*12a20*/  @P5 STG.E.U16 desc[UR14][R20.64], R18 ;  /* 0x0000001214005986 */ /* 0x0005e6000c10150e */
[----:B------:R-:W-:-:S02]  /*12a30*/  VIADD R27, R6, 0x37 ;  /* 0x00000037061b7836 */ /* 0x000fc40000000000 */
[C---:B0-----:R-:W-:Y:S01]  /*12a40*/  IMAD.WIDE R12, R31.reuse, 0x2, R244 ;  /* 0x000000021f0c7825 */ /* 0x041fe200078e02f4 */
[----:B-1----:R-:W-:Y:S01]  /*12a50*/  PRMT R0, R14, 0x7632, R0 ;  /* 0x000076320e007816 */ /* 0x002fe20000000000 */
[----:B------:R0:W-:Y:S02]  /*12a60*/  @P6 STG.E.U16 desc[UR14][R24.64], R26 ;  /* 0x0000001a18006986 */ /* 0x0001e4000c10150e */
[----:B------:R-:W-:Y:S01]  /*12a70*/  IMAD.WIDE R16, R31, 0x2, R246 ;  /* 0x000000021f107825 */ /* 0x000fe200078e02f6 */
[----:B------:R-:W-:Y:S01]  /*12a80*/  ISETP.LT.AND P5, PT, R7, UR10, !P4 ;  /* 0x0000000a07007c0c */ /* 0x000fe2000e7a1270 */
[----:B------:R-:W-:Y:S01]  /*12a90*/  @P2 STG.E.U16 desc[UR14][R12.64], R14 ;  /* 0x0000000e0c002986 */ /* 0x000fe2000c10150e */
[----:B------:R-:W-:Y:S01]  /*12aa0*/  ISETP.GE.AND P3, PT, R27, UR4, PT ;  /* 0x000000041b007c0c */ /* 0x000fe2000bf66270 */
[----:B------:R-:W-:Y:S01]  /*12ab0*/  ULDC UR4, c[0x0][0x248] ;  /* 0x0000920000047ab9 */ /* 0x000fe20000000800 */
[----:B------:R-:W-:Y:S01]  /*12ac0*/  ISETP.LT.AND P6, PT, R10, UR12, !P4 ;  /* 0x0000000c0a007c0c */ /* 0x000fe2000e7c1270 */
[----:B------:R1:W-:Y:S01]  /*12ad0*/  @P0 STG.E.U16 desc[UR14][R16.64], R0 ;  /* 0x0000000010000986 */ /* 0x0003e2000c10150e */
[----:B------:R-:W-:Y:S01]  /*12ae0*/  VIADD R27, R31, UR4 ;  /* 0x000000041f1b7c36 */ /* 0x000fe20008000000 */
[----:B------:R-:W-:Y:S01]  /*12af0*/  ISETP.LT.AND P0, PT, R9, UR6, !P4 ;  /* 0x0000000609007c0c */ /* 0x000fe2000e701270 */
[----:B------:R-:W-:Y:S01]  /*12b00*/  VIADD R22, R6, 0x38 ;  /* 0x0000003806167836 */ /* 0x000fe20000000000 */
[----:B------:R-:W-:Y:S01]  /*12b10*/  ISETP.LT.AND P4, PT, R8, UR8, !P4 ;  /* 0x0000000808007c0c */ /* 0x000fe2000e781270 */
[----:B--2---:R-:W-:Y:S01]  /*12b20*/  IMAD.WIDE R20, R27, 0x2, R2 ;  /* 0x000000021b147825 */ /* 0x004fe200078e0202 */
[----:B------:R-:W-:Y:S01]  /*12b30*/  PRMT R18, R51, 0x7632, R18 ;  /* 0x0000763233127816 */ /* 0x000fe20000000012 */
[----:B------:R-:W-:Y:S01]  /*12b40*/  ULDC UR10, c[0x0][0x228] ;  /* 0x00008a00000a7ab9 */ /* 0x000fe20000000800 */
[----:B------:R-:W-:Y:S01]  /*12b50*/  ULDC UR4, c[0x0][0x22c] ;  /* 0x00008b0000047ab9 */ /* 0x000fe20000000800 */
[----:B0-----:R-:W-:Y:S01]  /*12b60*/  IMAD.WIDE R24, R27, 0x2, R4 ;  /* 0x000000021b187825 */ /* 0x001fe200078e0204 */
[----:B------:R0:W-:Y:S01]  /*12b70*/  @P5 STG.E.U16 desc[UR14][R20.64], R51 ;  /* 0x0000003314005986 */ /* 0x0001e2000c10150e */
[----:B------:R-:W-:Y:S01]  /*12b80*/  ULDC UR12, c[0x0][0x228] ;  /* 0x00008a00000c7ab9 */ /* 0x000fe20000000800 */
[----:B-1----:R-:W-:Y:S01]  /*12b90*/  PRMT R0, R23, 0x7632, R0 ;  /* 0x0000763217007816 */ /* 0x002fe20000000000 */
        /* <DEDUP_REMOVED lines=11> */
[----:B------:R-:W-:Y:S01]  /*12c50*/  PRMT R14, R19, 0x7632, R14 ;  /* 0x00007632130e7816 */ /* 0x000fe2000000000e */
[----:B------:R3:W-:Y:S01]  /*12c60*/  @P4 STG.E.U16 desc[UR14][R16.64], R0 ;  /* 0x0000000010004986 */ /* 0x0007e2000c10150e */
[----:B------:R-:W-:Y:S01]  /*12c70*/  ISETP.LT.AND P4, PT, R9, UR6, !P3 ;  /* 0x0000000609007c0c */ /* 0x000fe2000df81270 */
[C---:B0-----:R-:W-:Y:S01]  /*12c80*/  IMAD.WIDE R20, R29.reuse, 0x2, R2 ;  /* 0x000000021d147825 */ /* 0x041fe200078e0202 */
[----:B------:R-:W-:Y:S01]  /*12c90*/  ISETP.LT.AND P3, PT, R8, UR8, !P3 ;  /* 0x0000000808007c0c */ /* 0x000fe2000df61270 */
[----:B------:R-:W-:Y:S01]  /*12ca0*/  ULDC UR10, c[0x0][0x228] ;  /* 0x00008a00000a7ab9 */ /* 0x000fe20000000800 */
[----:B------:R-:W-:Y:S01]  /*12cb0*/  ULDC UR4, c[0x0][0x22c] ;  /* 0x00008b0000047ab9 */ /* 0x000fe20000000800 */
[----:B-1----:R-:W-:Y:S01]  /*12cc0*/  IMAD.WIDE R24, R29, 0x2, R4 ;  /* 0x000000021d187825 */ /* 0x002fe200078e0204 */
[----:B------:R-:W-:Y:S01]  /*12cd0*/  @P5 STG.E.U16 desc[UR14][R20.64], R19 ;  /* 0x0000001314005986 */ /* 0x000fe2000c10150e */
[----:B------:R-:W-:-:S02]  /*12ce0*/  ULDC UR12, c[0x0][0x228] ;  /* 0x00008a00000c7ab9 */ /* 0x000fc40000000800 */
[----:B------:R-:W-:Y:S01]  /*12cf0*/  VIADD R18, R6, 0x39 ;  /* 0x0000003906127836 */ /* 0x000fe20000000000 */
[----:B------:R0:W-:Y:S01]  /*12d00*/  @P6 STG.E.U16 desc[UR14][R24.64], R14 ;  /* 0x0000000e18006986 */ /* 0x0001e2000c10150e */
[----:B--2---:R-:W-:Y:S01]  /*12d10*/  IMAD.WIDE R12, R29, 0x2, R244 ;  /* 0x000000021d0c7825 */ /* 0x004fe200078e02f4 */
[----:B------:R-:W-:Y:S01]  /*12d20*/  ISETP.LT.AND P5, PT, R7, UR10, !P2 ;  /* 0x0000000a07007c0c */ /* 0x000fe2000d7a1270 */
[----:B------:R-:W-:Y:S01]  /*12d30*/  ULDC UR6, c[0x0][0x228] ;  /* 0x00008a0000067ab9 */ /* 0x000fe20000000800 */
[----:B---3--:R-:W-:Y:S01]  /*12d40*/  PRMT R0, R15, 0x7632, R0 ;  /* 0x000076320f007816 */ /* 0x008fe20000000000 */
        /* <DEDUP_REMOVED lines=1085> */
[----:B------:R-:W-:Y:S01]  /*17120*/  ULDC UR4, c[0x0][0x248] ;  /* 0x0000920000047ab9 */ /* 0x000fe20000000800 */
[----:B------:R-:W-:Y:S01]  /*17130*/  ISETP.LT.AND P5, PT, R10, UR12, !P3 ;  /* 0x0000000c0a007c0c */ /* 0x000fe2000dfa1270 */
[----:B------:R-:W-:Y:S01]  /*17140*/  ULDC UR10, c[0x0][0x228] ;  /* 0x00008a00000a7ab9 */ /* 0x000fe20000000800 */
[----:B------:R1:W-:Y:S01]  /*17150*/  @P4 STG.E.U16 desc[UR14][R14.64], R0 ;  /* 0x000000000e004986 */ /* 0x0003e2000c10150e */
[----:B------:R-:W-:Y:S01]  /*17160*/  ISETP.LT.AND P4, PT, R9, UR6, !P3 ;  /* 0x0000000609007c0c */ /* 0x000fe2000df81270 */
[----:B------:R-:W-:Y:S01]  /*17170*/  VIADD R23, R21, UR4 ;  /* 0x0000000415177c36 */ /* 0x000fe20008000000 */
[----:B------:R-:W-:Y:S01]  /*17180*/  ISETP.LT.AND P3, PT, R8, UR8, !P3 ;  /* 0x0000000808007c0c */ /* 0x000fe2000df61270 */
[----:B------:R-:W-:Y:S01]  /*17190*/  VIADD R22, R6, 0x69 ;  /* 0x0000006906167836 */ /* 0x000fe20000000000 */
[----:B0-----:R-:W-:Y:S01]  /*171a0*/  PRMT R20, R187, 0x7632, R20 ;  /* 0x00007632bb147816 */ /* 0x001fe20000000014 */
[C---:B------:R-:W-:Y:S01]  /*171b0*/  IMAD.WIDE R16, R23.reuse, 0x2, R2 ;  /* 0x0000000217107825 */ /* 0x040fe200078e0202 */
[----:B------:R-:W-:Y:S01]  /*171c0*/  ULDC UR4, c[0x0][0x22c] ;  /* 0x00008b0000047ab9 */ /* 0x000fe20000000800 */
[----:B------:R-:W-:Y:S01]  /*171d0*/  ULDC UR12, c[0x0][0x228] ;  /* 0x00008a00000c7ab9 */ /* 0x000fe20000000800 */
[----:B------:R-:W-:Y:S01]  /*171e0*/  ULDC UR6, c[0x0][0x228] ;  /* 0x00008a0000067ab9 */ /* 0x000fe20000000800 */
[----:B------:R-:W-:Y:S01]  /*171f0*/  IMAD.WIDE R18, R23, 0x2, R4 ;  /* 0x0000000217127825 */ /* 0x000fe200078e0204 */
[----:B------:R0:W-:Y:S01]  /*17200*/  @P6 STG.E.U16 desc[UR14][R16.64], R187 ;  /* 0x000000bb10006986 */ /* 0x0001e2000c10150e */
[----:B-1----:R-:W-:Y:S01]  /*17210*/  PRMT R0, R191, 0x7632, R0 ;  /* 0x00007632bf007816 */ /* 0x002fe20000000000 */
[----:B------:R-:W-:Y:S01]  /*17220*/  ULDC UR8, c[0x0][0x228] ;  /* 0x00008a0000087ab9 */ /* 0x000fe20000000800 */
[----:B------:R-:W-:Y:S01]  /*17230*/  IMAD.WIDE R12, R23, 0x2, R244 ;  /* 0x00000002170c7825 */ /* 0x000fe200078e02f4 */
[----:B------:R-:W-:-:S03]  /*17240*/  ISETP.LT.AND P6, PT, R7, UR10, !P2 ;  /* 0x0000000a07007c0c */ /* 0x000fc6000d7c1270 */
[C---:B------:R-:W-:Y:S01]  /*17250*/  IMAD.WIDE R14, R23.reuse, 0x2, R246 ;  /* 0x00000002170e7825 */ /* 0x040fe200078e02f6 */
[----:B------:R-:W-:Y:S01]  /*17260*/  ISETP.GE.AND P0, PT, R22, UR4, PT ;  /* 0x0000000416007c0c */ /* 0x000fe2000bf06270 */
[----:B------:R1:W-:Y:S01]  /*17270*/  @P5 STG.E.U16 desc[UR14][R18.64], R20 ;  /* 0x0000001412005986 */ /* 0x0003e2000c10150e */
[----:B------:R-:W-:Y:S01]  /*17280*/  ULDC UR4, c[0x0][0x248] ;  /* 0x0000920000047ab9 */ /* 0x000fe20000000800 */
[----:B------:R-:W-:Y:S01]  /*17290*/  ISETP.LT.AND P5, PT, R10, UR12, !P2 ;  /* 0x0000000c0a007c0c */ /* 0x000fe2000d7a1270 */
[----:B------:R-:W-:Y:S01]  /*172a0*/  ULDC UR10, c[0x0][0x228] ;  /* 0x00008a00000a7ab9 */ /* 0x000fe20000000800 */
        /* <DEDUP_REMOVED lines=14> */
[----:B--2---:R-:W-:Y:S01]  /*17390*/  IMAD.WIDE R12, R21, 0x2, R244 ;  /* 0x00000002150c7825 */ /* 0x004fe200078e02f4 */
[----:B---3--:R-:W-:-:S03]  /*173a0*/  PRMT R0, R196, 0x7632, R0 ;  /* 0x00007632c4007816 */ /* 0x008fc60000000000 */
[C---:B------:R-:W-:Y:S01]  /*173b0*/  IMAD.WIDE R14, R21.reuse, 0x2, R246 ;  /* 0x00000002150e7825 */ /* 0x040fe200078e02f6 */
[----:B------:R-:W-:Y:S01]  /*173c0*/  ISETP.GE.AND P4, PT, R22, UR4, PT ;  /* 0x0000000416007c0c */ /* 0x000fe2000bf86270 */
[----:B------:R1:W-:Y:S01]  /*173d0*/  @P5 STG.E.U16 desc[UR14][R18.64], R20 ;  /* 0x0000001412005986 */ /* 0x0003e2000c10150e */
[----:B------:R-:W-:Y:S01]  /*173e0*/  ULDC UR4, c[0x0][0x248] ;  /* 0x0000920000047ab9 */ /* 0x000fe20000000800 */
[----:B------:R-:W-:Y:S01]  /*173f0*/  ISETP.LT.AND P5, PT, R10, UR12, !P0 ;  /* 0x0000000c0a007c0c */ /* 0x000fe2000c7a1270 */
[----:B------:R-:W-:Y:S01]  /*17400*/  VIADD R23, R21, UR4 ;  /* 0x0000000415177c36 */ /* 0x000fe20008000000 */
[----:B------:R2:W-:Y:S01]  /*17410*/  @P3 STG.E.U16 desc[UR14][R12.64], R196 ;  /* 0x000000c40c003986 */ /* 0x0005e2000c10150e */
[----:B------:R-:W-:Y:S01]  /*17420*/  ULDC UR8, c[0x0][0x228] ;  /* 0x00008a0000087ab9 */ /* 0x000fe20000000800 */
[----:B------:R-:W-:Y:S01]  /*17430*/  VIADD R22, R6, 0x6b ;  /* 0x0000006b06167836 */ /* 0x000fe20000000000 */
[----:B------:R-:W-:Y:S01]  /*17440*/  ULDC UR10, c[0x0][0x228] ;  /* 0x00008a00000a7ab9 */ /* 0x000fe20000000800 */
        /* <DEDUP_REMOVED lines=8> */
[----:B------:R-:W-:Y:S01]  /*174d0*/  ULDC UR12, c[0x0][0x228] ;  /* 0x00008a00000c7ab9 */ /* 0x000fe20000000800 */
[----:B------:R-:W-:Y:S01]  /*174e0*/  ISETP.LT.AND P6, PT, R7, UR10, !P4 ;  /* 0x0000000a07007c0c */ /* 0x000fe2000e7c1270 */
[C---:B--2---:R-:W-:Y:S01]  /*174f0*/  IMAD.WIDE R12, R23.reuse, 0x2, R244 ;  /* 0x00000002170c7825 */ /* 0x044fe200078e02f4 */
[----:B------:R-:W-:Y:S01]  /*17500*/  ISETP.GE.AND P3, PT, R22, UR4, PT ;  /* 0x0000000416007c0c */ /* 0x000fe2000bf66270 */
[----:B------:R1:W-:Y:S01]  /*17510*/  @P5 STG.E.U16 desc[UR14][R18.64], R20 ;  /* 0x0000001412005986 */ /* 0x0003e2000c10150e */
[----:B---3--:R-:W-:Y:S01]  /*17520*/  PRMT R0, R204, 0x7632, R0 ;  /* 0x00007632cc007816 */ /* 0x008fe20000000000 */
[C---:B------:R-:W-:Y:S01]  /*17530*/  IMAD.WIDE R14, R23.reuse, 0x2, R246 ;  /* 0x00000002170e7825 */ /* 0x040fe200078e02f6 */
[----:B------:R-:W-:Y:S01]  /*17540*/  ULDC UR4, c[0x0][0x248] ;  /* 0x0000920000047ab9 */ /* 0x000fe20000000800 */
[----:B------:R-:W-:Y:S01]  /*17550*/  ISETP.LT.AND P5, PT, R10, UR12, !P4 ;  /* 0x0000000c0a007c0c */ /* 0x000fe2000e7a1270 */
[----:B------:R2:W-:Y:S01]  /*17560*/  @P2 STG.E.U16 desc[UR14][R12.64], R204 ;  /* 0x000000cc0c002986 */ /* 0x0005e2000c10150e */
[----:B------:R-:W-:Y:S01]  /*17570*/  VIADD R21, R23, UR4 ;  /* 0x0000000417157c36 */ /* 0x000fe20008000000 */
[----:B------:R-:W-:Y:S01]  /*17580*/  ULDC UR6, c[0x0][0x228] ;  /* 0x00008a0000067ab9 */ /* 0x000fe20000000800 */
[----:B------:R-:W-:Y:S01]  /*17590*/  ULDC UR8, c[0x0][0x228] ;  /* 0x00008a0000087ab9 */ /* 0x000fe20000000800 */
[----:B------:R3:W-:Y:S01]  /*175a0*/  @P0 STG.E.U16 desc[UR14][R14.64], R0 ;  /* 0x000000000e000986 */ /* 0x0007e2000c10150e */
[----:B------:R-:W-:Y:S01]  /*175b0*/  ISETP.LT.AND P0, PT, R9, UR6, !P4 ;  /* 0x0000000609007c0c */ /* 0x000fe2000e701270 */
[----:B0-----:R-:W-:Y:S01]  /*175c0*/  IMAD.WIDE R16, R21, 0x2, R2 ;  /* 0x0000000215107825 */ /* 0x001fe200078e0202 */
[----:B------:R-:W-:Y:S01]  /*175d0*/  ISETP.LT.AND P4, PT, R8, UR8, !P4 ;  /* 0x0000000808007c0c */ /* 0x000fe2000e781270 */
[----:B------:R-:W-:Y:S01]  /*175e0*/  ULDC UR10, c[0x0][0x228] ;  /* 0x00008a00000a7ab9 */ /* 0x000fe20000000800 */
[----:B-1----:R-:W-:Y:S01]  /*175f0*/  PRMT R20, R193, 0x7632, R20 ;  /* 0x00007632c1147816 */ /* 0x002fe20000000014 */
[----:B------:R-:W-:Y:S01]  /*17600*/  VIADD R22, R6, 0x6c ;  /* 0x0000006c06167836 */ /* 0x000fe20000000000 */
[----:B------:R-:W-:Y:S01]  /*17610*/  ULDC UR4, c[0x0][0x22c] ;  /* 0x00008b0000047ab9 */ /* 0x000fe20000000800 */
[----:B------:R-:W-:Y:S01]  /*17620*/  IMAD.WIDE R18, R21, 0x2, R4 ;  /* 0x0000000215127825 */ /* 0x000fe200078e0204 */
[----:B------:R0:W-:Y:S01]  /*17630*/  @P6 STG.E.U16 desc[UR14][R16.64], R193 ;  /* 0x000000c110006986 */ /* 0x0001e2000c10150e */
[----:B------:R-:W-:Y:S01]  /*17640*/  ULDC UR12, c[0x0][0x228] ;  /* 0x00008a00000c7ab9 */ /* 0x000fe20000000800 */
[----:B------:R-:W-:Y:S01]  /*17650*/  ISETP.LT.AND P6, PT, R7, UR10, !P3 ;  /* 0x0000000a07007c0c */ /* 0x000fe2000dfc1270 */
[----:B--2---:R-:W-:Y:S01]  /*17660*/  IMAD.WIDE R12, R21, 0x2, R244 ;  /* 0x00000002150c7825 */ /* 0x004fe200078e02f4 */
        /* <DEDUP_REMOVED lines=22> */
[C---:B--2---:R-:W-:Y:S01]  /*177d0*/  IMAD.WIDE R12, R23.reuse, 0x2, R244 ;  /* 0x00000002170c7825 */ /* 0x044fe200078e02f4 */
[----:B------:R-:W-:Y:S01]  /*177e0*/  ISETP.GE.AND P0, PT, R22, UR4, PT ;  /* 0x0000000416007c0c */ /* 0x000fe2000bf06270 */
[----:B------:R1:W-:Y:S01]  /*177f0*/  @P5 STG.E.U16 desc[UR14][R18.64], R20 ;  /* 0x0000001412005986 */ /* 0x0003e2000c10150e */
[----:B------:R-:W-:Y:S01]  /*17800*/  ULDC UR4, c[0x0][0x248] ;  /* 0x0000920000047ab9 */ /* 0x000fe20000000800 */
[----:B------:R-:W-:Y:S01]  /*17810*/  ISETP.LT.AND P5, PT, R10, UR12, !P2 ;  /* 0x0000000c0a007c0c */ /* 0x000fe2000d7a1270 */
[----:B---3--:R-:W-:Y:S01]  /*17820*/  IMAD.WIDE R14, R23, 0x2, R246 ;  /* 0x00000002170e7825 */ /* 0x008fe200078e02f6 */
[----:B------:R-:W-:Y:S01]  /*17830*/  PRMT R0, R205, 0x7632, R0 ;  /* 0x00007632cd007816 */ /* 0x000fe20000000000 */
        /* <DEDUP_REMOVED lines=21> */
[C---:B---3--:R-:W-:Y:S01]  /*17990*/  IMAD.WIDE R14, R21.reuse, 0x2, R246 ;  /* 0x00000002150e7825 */ /* 0x048fe200078e02f6 */
[----:B------:R-:W-:Y:S01]  /*179a0*/  PRMT R0, R198, 0x7632, R0 ;  /* 0x00007632c6007816 */ /* 0x000fe20000000000 */
[----:B------:R-:W-:Y:S01]  /*179b0*/  ULDC UR6, c[0x0][0x228] ;  /* 0x00008a0000067ab9 */ /* 0x000fe20000000800 */
[----:B------:R-:W-:Y:S01]  /*179c0*/  ULDC UR8, c[0x0][0x228] ;  /* 0x00008a0000087ab9 */ /* 0x000fe20000000800 */
[----:B------:R-:W-:Y:S01]  /*179d0*/  VIADD R23, R21, UR4 ;  /* 0x0000000415177c36 */ /* 0x000fe20008000000 */
[----:B------:R2:W-:Y:S01]  /*179e0*/  @P3 STG.E.U16 desc[UR14][R12.64], R198 ;  /* 0x000000c60c003986 */ /* 0x0005e2000c10150e */
[----:B------:R-:W-:Y:S01]  /*179f0*/  VIADD R22, R6, 0x6f ;  /* 0x0000006f06167836 */ /* 0x000fe20000000000 */
[----:B------:R-:W-:Y:S01]  /*17a00*/  ULDC UR4, c[0x0][0x22c] ;  /* 0x00008b0000047ab9 */ /* 0x000fe20000000800 */
[----:B0-----:R-:W-:Y:S01]  /*17a10*/  IMAD.WIDE R16, R23, 0x2, R2 ;  /* 0x0000000217107825 */ /* 0x001fe200078e0202 */
[----:B------:R0:W-:Y:S01]  /*17a20*/  @P2 STG.E.U16 desc[UR14][R14.64], R0 ;  /* 0x000000000e002986 */ /* 0x0001e2000c10150e */
[----:B------:R-:W-:Y:S01]  /*17a30*/  ISETP.LT.AND P2, PT, R9, UR6, !P0 ;  /* 0x0000000609007c0c */ /* 0x000fe2000c741270 */
[----:B------:R-:W-:Y:S01]  /*17a40*/  ULDC UR6, c[0x0][0x228] ;  /* 0x00008a0000067ab9 */ /* 0x000fe20000000800 */
[----:B-1----:R-:W-:Y:S01]  /*17a50*/  IMAD.WIDE R18, R23, 0x2, R4 ;  /* 0x0000000217127825 */ /* 0x002fe200078e0204 */
[----:B------:R-:W-:Y:S01]  /*17a60*/  PRMT R20, R202, 0x7632, R20 ;  /* 0x00007632ca147816 */ /* 0x000fe20000000014 */
[----:B------:R-:W-:Y:S01]  /*17a70*/  ULDC UR10, c[0x0][0x228] ;  /* 0x00008a00000a7ab9 */ /* 0x000fe20000000800 */
[----:B------:R-:W-:Y:S01]  /*17a80*/  ISETP.LT.AND P0, PT, R8, UR8, !P0 ;  /* 0x0000000808007c0c */ /* 0x000fe2000c701270 */
[----:B------:R-:W-:Y:S01]  /*17a90*/  @P6 STG.E.U16 desc[UR14][R16.64], R202 ;  /* 0x000000ca10006986 */ /* 0x000fe2000c10150e */
[----:B------:R-:W-:Y:S01]  /*17aa0*/  ULDC UR8, c[0x0][0x228] ;  /* 0x00008a0000087ab9 */ /* 0x000fe20000000800 */
[----:B------:R-:W-:Y:S01]  /*17ab0*/  ISETP.LT.AND P6, PT, R7, UR6, !P4 ;  /* 0x0000000607007c0c */ /* 0x000fe2000e7c1270 */
[C---:B--2---:R-:W-:Y:S01]  /*17ac0*/  IMAD.WIDE R12, R23.reuse, 0x2, R244 ;  /* 0x00000002170c7825 */ /* 0x044fe200078e02f4 */
[----:B------:R-:W-:Y:S01]  /*17ad0*/  ISETP.GE.AND P3, PT, R22, UR4, PT ;  /* 0x0000000416007c0c */ /* 0x000fe2000bf66270 */
[----:B------:R1:W-:Y:S01]  /*17ae0*/  @P5 STG.E.U16 desc[UR14][R18.64], R20 ;  /* 0x0000001412005986 */ /* 0x0003e2000c10150e */
[----:B------:R-:W-:Y:S01]  /*17af0*/  ULDC UR4, c[0x0][0x248] ;  /* 0x0000920000047ab9 */ /* 0x000fe20000000800 */
[----:B------:R-:W-:Y:S01]  /*17b00*/  ISETP.LT.AND P5, PT, R10, UR8, !P4 ;  /* 0x000000080a007c0c */ /* 0x000fe2000e7a1270 */
[----:B------:R-:W-:-:S02]  /*17b10*/  VIADD R21, R23, UR4 ;  /* 0x0000000417157c36 */ /* 0x000fc40008000000 */
[----:B0-----:R-:W-:Y:S01]  /*17b20*/  IMAD.WIDE R14, R23, 0x2, R246 ;  /* 0x00000002170e7825 */ /* 0x001fe200078e02f6 */
[----:B------:R0:W-:Y:S01]  /*17b30*/  @P2 STG.E.U16 desc[UR14][R12.64], R206 ;  /* 0x000000ce0c002986 */ /* 0x0001e2000c10150e */
[----:B------:R-:W-:Y:S01]  /*17b40*/  ULDC UR6, c[0x0][0x22c] ;  /* 0x00008b0000067ab9 */ /* 0x000fe20000000800 */
[----:B------:R-:W-:Y:S01]  /*17b50*/  ULDC UR4, c[0x0][0x228] ;  /* 0x00008a0000047ab9 */ /* 0x000fe20000000800 */
[----:B------:R-:W-:Y:S01]  /*17b60*/  VIADD R0, R6, 0x70 ;  /* 0x0000007006007836 */ /* 0x000fe20000000000 */
[----:B------:R-:W-:Y:S01]  /*17b70*/  ULDC UR8, c[0x0][0x228] ;  /* 0x00008a0000087ab9 */ /* 0x000fe20000000800 */
[----:B-1----:R-:W-:Y:S01]  /*17b80*/  PRMT R19, R206, 0x7632, R19 ;  /* 0x00007632ce137816 */ /* 0x002fe20000000013 */
[----:B------:R-:W-:Y:S02]  /*17b90*/  IMAD.WIDE R16, R21, 0x2, R2 ;  /* 0x0000000215107825 */ /* 0x000fe400078e0202 */
[----:B------:R-:W-:Y:S01]  /*17ba0*/  ISETP.GE.AND P2, PT, R0, UR6, PT ;  /* 0x0000000600007c0c */ /* 0x000fe2000bf46270 */
[----:B------:R-:W-:Y:S01]  /*17bb0*/  ULDC UR6, c[0x0][0x228] ;  /* 0x00008a0000067ab9 */ /* 0x000fe20000000800 */
[----:B------:R1:W-:Y:S01]  /*17bc0*/  @P0 STG.E.U16 desc[UR14][R14.64], R19 ;  /* 0x000000130e000986 */ /* 0x0003e2000c10150e */
[----:B0-----:R-:W-:-:S03]  /*17bd0*/  PRMT R13, R195, 0x7632, R13 ;  /* 0x00007632c30d7816 */ /* 0x001fc6000000000d */
[----:B------:R0:W-:Y:S01]  /*17be0*/  @P6 STG.E.U16 desc[UR14][R16.64], R195 ;  /* 0x000000c310006986 */ /* 0x0001e2000c10150e */
[----:B------:R-:W-:Y:S01]  /*17bf0*/  ISETP.LT.AND P6, PT, R9, UR4, !P4 ;  /* 0x0000000409007c0c */ /* 0x000fe2000e7c1270 */
[----:B------:R-:W-:Y:S01]  /*17c00*/  ULDC UR4, c[0x0][0x248] ;  /* 0x0000920000047ab9 */ /* 0x000fe20000000800 */
[----:B------:R-:W-:Y:S01]  /*17c10*/  ISETP.LT.AND P4, PT, R8, UR6, !P4 ;  /* 0x0000000608007c0c */ /* 0x000fe2000e781270 */
[----:B-1----:R-:W-:Y:S01]  /*17c20*/  IMAD.WIDE R18, R21, 0x2, R4 ;  /* 0x0000000215127825 */ /* 0x002fe200078e0204 */
[----:B------:R-:W-:-:S04]  /*17c30*/  ULDC UR6, c[0x0][0x228] ;  /* 0x00008a0000067ab9 */ /* 0x000fc80000000800 */
[----:B------:R1:W-:Y:S01]  /*17c40*/  @P5 STG.E.U16 desc[UR14][R18.64], R13 ;  /* 0x0000000d12005986 */ /* 0x0003e2000c10150e */
[----:B------:R-:W-:Y:S01]  /*17c50*/  ISETP.LT.AND P5, PT, R7, UR8, !P3 ;  /* 0x0000000807007c0c */ /* 0x000fe2000dfa1270 */
[C---:B------:R-:W-:Y:S01]  /*17c60*/  VIADD R23, R21.reuse, UR4 ;  /* 0x0000000415177c36 */ /* 0x040fe20008000000 */
[----:B------:R-:W-:Y:S01]  /*17c70*/  ULDC UR8, c[0x0][0x228] ;  /* 0x00008a0000087ab9 */ /* 0x000fe20000000800 */
[----:B------:R-:W-:Y:S01]  /*17c80*/  IMAD.WIDE R14, R21, 0x2, R246 ;  /* 0x00000002150e7825 */ /* 0x000fe200078e02f6 */
[----:B------:R-:W-:-:S03]  /*17c90*/  ULDC UR4, c[0x0][0x22c] ;  /* 0x00008b0000047ab9 */ /* 0x000fc60000000800 */
[----:B0-----:R-:W-:-:S04]  /*17ca0*/  IMAD.WIDE R16, R23, 0x2, R2 ;  /* 0x0000000217107825 */ /* 0x001fc800078e0202 */
[----:B-1----:R-:W-:Y:S01]  /*17cb0*/  IMAD.WIDE R12, R21, 0x2, R244 ;  /* 0x00000002150c7825 */ /* 0x002fe200078e02f4 */
[----:B------:R-:W-:-:S04]  /*17cc0*/  PRMT R19, R199, 0x7632, R19 ;  /* 0x00007632c7137816 */ /* 0x000fc80000000013 */
[----:B------:R0:W-:Y:S04]  /*17cd0*/  @P6 STG.E.U16 desc[UR14][R12.64], R199 ;  /* 0x000000c70c006986 */ /* 0x0001e8000c10150e */
[----:B------:R1:W-:Y:S01]  /*17ce0*/  @P4 STG.E.U16 desc[UR14][R14.64], R19 ;  /* 0x000000130e004986 */ /* 0x0003e2000c10150e */
[----:B------:R-:W-:-:S03]  /*17cf0*/  VIADD R0, R6, 0x71 ;  /* 0x0000007106007836 */ /* 0x000fc60000000000 */
[----:B------:R2:W-:Y:S01]  /*17d00*/  @P5 STG.E.U16 desc[UR14][R16.64], R203 ;  /* 0x000000cb10005986 */ /* 0x0005e2000c10150e */
[----:B------:R-:W-:Y:S01]  /*17d10*/  ISETP.LT.AND P5, PT, R10, UR6, !P3 ;  /* 0x000000060a007c0c */ /* 0x000fe2000dfa1270 */
[----:B------:R-:W-:Y:S01]  /*17d20*/  ULDC UR6, c[0x0][0x228] ;  /* 0x00008a0000067ab9 */ /* 0x000fe20000000800 */
[----:B------:R-:W-:Y:S01]  /*17d30*/  ISETP.LT.AND P4, PT, R9, UR8, !P3 ;  /* 0x0000000809007c0c */ /* 0x000fe2000df81270 */
[----:B0-----:R-:W-:Y:S01]  /*17d40*/  IMAD.WIDE R12, R23, 0x2, R4 ;  /* 0x00000002170c7825 */ /* 0x001fe200078e0204 */
[----:B------:R-:W-:Y:S01]  /*17d50*/  ISETP.LT.AND P3, PT, R8, UR10, !P3 ;  /* 0x0000000a08007c0c */ /* 0x000fe2000df61270 */
[----:B------:R-:W-:Y:S01]  /*17d60*/  ULDC UR8, c[0x0][0x228] ;  /* 0x00008a0000087ab9 */ /* 0x000fe20000000800 */
[----:B------:R-:W-:Y:S01]  /*17d70*/  ISETP.GE.AND P0, PT, R0, UR4, PT ;  /* 0x0000000400007c0c */ /* 0x000fe2000bf06270 */
[----:B------:R-:W-:Y:S01]  /*17d80*/  VIADD R22, R6, 0x72 ;  /* 0x0000007206167836 */ /* 0x000fe20000000000 */
[----:B------:R-:W-:Y:S01]  /*17d90*/  PRMT R0, R203, 0x7632, R0 ;  /* 0x00007632cb007816 */ /* 0x000fe20000000000 */
[----:B-1----:R-:W-:Y:S01]  /*17da0*/  IMAD.WIDE R14, R23, 0x2, R244 ;  /* 0x00000002170e7825 */ /* 0x002fe200078e02f4 */
[----:B------:R-:W-:Y:S01]  /*17db0*/  ISETP.LT.AND P6, PT, R7, UR6, !P2 ;  /* 0x0000000607007c0c */ /* 0x000fe2000d7c1270 */
[----:B------:R-:W-:Y:S01]  /*17dc0*/  ULDC UR6, c[0x0][0x22c] ;  /* 0x00008b0000067ab9 */ /* 0x000fe20000000800 */
[----:B------:R-:W-:Y:S01]  /*17dd0*/  PRMT R20, R207, 0x7632, R20 ;  /* 0x00007632cf147816 */ /* 0x000fe20000000014 */
[----:B------:R0:W-:Y:S01]  /*17de0*/  @P5 STG.E.U16 desc[UR14][R12.64], R0 ;  /* 0x000000000c005986 */ /* 0x0001e2000c10150e */
[C---:B--2---:R-:W-:Y:S01]  /*17df0*/  IMAD.WIDE R16, R23.reuse, 0x2, R246 ;  /* 0x0000000217107825 */ /* 0x044fe200078e02f6 */
[----:B------:R-:W-:Y:S01]  /*17e00*/  ISETP.GE.AND P5, PT, R22, UR6, PT ;  /* 0x0000000616007c0c */ /* 0x000fe2000bfa6270 */
[----:B------:R-:W-:Y:S01]  /*17e10*/  ULDC UR6, c[0x0][0x228] ;  /* 0x00008a0000067ab9 */ /* 0x000fe20000000800 */
[----:B------:R-:W-:Y:S01]  /*17e20*/  ULDC UR4, c[0x0][0x248] ;  /* 0x0000920000047ab9 */ /* 0x000fe20000000800 */
[----:B------:R1:W-:Y:S01]  /*17e30*/  @P4 STG.E.U16 desc[UR14][R14.64], R207 ;  /* 0x000000cf0e004986 */ /* 0x0003e2000c10150e */
[----:B------:R-:W-:Y:S01]  /*17e40*/  ISETP.LT.AND P4, PT, R10, UR6, !P2 ;  /* 0x000000060a007c0c */ /* 0x000fe2000d781270 */
[----:B------:R-:W-:Y:S01]  /*17e50*/  VIADD R21, R23, UR4 ;  /* 0x0000000417157c36 */ /* 0x000fe20008000000 */
[----:B------:R-:W-:Y:S01]  /*17e60*/  ULDC UR10, c[0x0][0x228] ;  /* 0x00008a00000a7ab9 */ /* 0x000fe20000000800 */
[----:B------:R2:W-:Y:S01]  /*17e70*/  @P3 STG.E.U16 desc[UR14][R16.64], R20 ;  /* 0x0000001410003986 */ /* 0x0005e2000c10150e */
[----:B------:R-:W-:Y:S01]  /*17e80*/  ISETP.LT.AND P3, PT, R9, UR8, !P2 ;  /* 0x0000000809007c0c */ /* 0x000fe2000d761270 */
[C---:B------:R-:W-:Y:S01]  /*17e90*/  IMAD.WIDE R18, R21.reuse, 0x2, R2 ;  /* 0x0000000215127825 */ /* 0x040fe200078e0202 */
[----:B------:R-:W-:Y:S01]  /*17ea0*/  ISETP.LT.AND P2, PT, R8, UR10, !P2 ;  /* 0x0000000a08007c0c */ /* 0x000fe2000d741270 */
[----:B------:R-:W-:Y:S01]  /*17eb0*/  ULDC UR6, c[0x0][0x228] ;  /* 0x00008a0000067ab9 */ /* 0x000fe20000000800 */
[----:B------:R-:W-:Y:S01]  /*17ec0*/  PRMT R22, R208, 0x7632, R22 ;  /* 0x00007632d0167816 */ /* 0x000fe20000000016 */
[----:B0-----:R-:W-:Y:S01]  /*17ed0*/  IMAD.WIDE R12, R21, 0x2, R4 ;  /* 0x00000002150c7825 */ /* 0x001fe200078e0204 */
[----:B------:R0:W-:Y:S01]  /*17ee0*/  @P6 STG.E.U16 desc[UR14][R18.64], R208 ;  /* 0x000000d012006986 */ /* 0x0001e2000c10150e */
[----:B------:R-:W-:Y:S01]  /*17ef0*/  ISETP.LT.AND P6, PT, R7, UR6, !P0 ;  /* 0x0000000607007c0c */ /* 0x000fe2000c7c1270 */
[----:B------:R-:W-:Y:S01]  /*17f00*/  ULDC UR6, c[0x0][0x22c] ;  /* 0x00008b0000067ab9 */ /* 0x000fe20000000800 */
[----:B-1----:R-:W-:Y:S01]  /*17f10*/  IMAD.WIDE R14, R21, 0x2, R244 ;  /* 0x00000002150e7825 */ /* 0x002fe200078e02f4 */
[----:B------:R-:W-:Y:S01]  /*17f20*/  PRMT R0, R212, 0x7632, R0 ;  /* 0x00007632d4007816 */ /* 0x000fe20000000000 */
[----:B------:R-:W-:-:S02]  /*17f30*/  ULDC UR4, c[0x0][0x248] ;  /* 0x0000920000047ab9 */ /* 0x000fc40000000800 */
[----:B--2---:R-:W-:Y:S01]  /*17f40*/  VIADD R20, R6, 0x73 ;  /* 0x0000007306147836 */ /* 0x004fe20000000000 */
[----:B------:R1:W-:Y:S01]  /*17f50*/  @P4 STG.E.U16 desc[UR14][R12.64], R22 ;  /* 0x000000160c004986 */ /* 0x0003e2000c10150e */
[C---:B------:R-:W-:Y:S01]  /*17f60*/  IMAD.WIDE R16, R21.reuse, 0x2, R246 ;  /* 0x0000000215107825 */ /* 0x040fe200078e02f6 */
[----:B------:R-:W-:Y:S01]  /*17f70*/  ULDC UR8, c[0x0][0x228] ;  /* 0x00008a0000087ab9 */ /* 0x000fe20000000800 */
[----:B------:R-:W-:Y:S01]  /*17f80*/  ULDC UR10, c[0x0][0x228] ;  /* 0x00008a00000a7ab9 */ /* 0x000fe20000000800 */
[----:B------:R-:W-:Y:S01]  /*17f90*/  ISETP.GE.AND P4, PT, R20, UR6, PT ;  /* 0x0000000614007c0c */ /* 0x000fe2000bf86270 */
[----:B------:R-:W-:Y:S01]  /*17fa0*/  ULDC UR6, c[0x0][0x228] ;  /* 0x00008a0000067ab9 */ /* 0x000fe20000000800 */
[----:B------:R2:W-:Y:S01]  /*17fb0*/  @P3 STG.E.U16 desc[UR14][R14.64], R212 ;  /* 0x000000d40e003986 */ /* 0x0005e2000c10150e */
[----:B------:R-:W-:Y:S01]  /*17fc0*/  ISETP.LT.AND P3, PT, R10, UR6, !P0 ;  /* 0x000000060a007c0c */ /* 0x000fe2000c761270 */
[----:B------:R-:W-:Y:S01]  /*17fd0*/  VIADD R23, R21, UR4 ;  /* 0x0000000415177c36 */ /* 0x000fe20008000000 */
        /* <DEDUP_REMOVED lines=8> */
[----:B------:R0:W-:Y:S01]  /*18060*/  @P6 STG.E.U16 desc[UR14][R18.64], R216 ;  /* 0x000000d812006986 */ /* 0x0001e2000c10150e */
[----:B------:R-:W-:Y:S01]  /*18070*/  ISETP.LT.AND P6, PT, R7, UR6, !P5 ;  /* 0x0000000607007c0c */ /* 0x000fe2000efc1270 */
[----:B------:R-:W-:Y:S01]  /*18080*/  ULDC UR6, c[0x0][0x22c] ;  /* 0x00008b0000067ab9 */ /* 0x000fe20000000800 */
[----:B------:R-:W-:-:S02]  /*18090*/  VIADD R22, R6, 0x74 ;  /* 0x0000007406167836 */ /* 0x000fc40000000000 */
[C---:B--2---:R-:W-:Y:S01]  /*180a0*/  IMAD.WIDE R14, R23.reuse, 0x2, R244 ;  /* 0x00000002170e7825 */ /* 0x044fe200078e02f4 */
[----:B---3--:R-:W-:Y:S01]  /*180b0*/  PRMT R0, R220, 0x7632, R0 ;  /* 0x00007632dc007816 */ /* 0x008fe20000000000 */
[----:B------:R1:W-:Y:S02]  /*180c0*/  @P3 STG.E.U16 desc[UR14][R12.64], R20 ;  /* 0x000000140c003986 */ /* 0x0003e4000c10150e */
[C---:B------:R-:W-:Y:S01]  /*180d0*/  IMAD.WIDE R16, R23.reuse, 0x2, R246 ;  /* 0x0000000217107825 */ /* 0x040fe200078e02f6 */
[----:B------:R-:W-:Y:S01]  /*180e0*/  ISETP.GE.AND P3, PT, R22, UR6, PT ;  /* 0x0000000616007c0c */ /* 0x000fe2000bf66270 */
[----:B------:R-:W-:Y:S01]  /*180f0*/  @P2 STG.E.U16 desc[UR14][R14.64], R220 ;  /* 0x000000dc0e002986 */ /* 0x000fe2000c10150e */
[----:B------:R-:W-:Y:S01]  /*18100*/  ULDC UR6, c[0x0][0x228] ;  /* 0x00008a0000067ab9 */ /* 0x000fe20000000800 */
[----:B------:R-:W-:Y:S01]  /*18110*/  VIADD R21, R23, UR4 ;  /* 0x0000000417157c36 */ /* 0x000fe20008000000 */
[----:B------:R-:W-:Y:S01]  /*18120*/  ULDC UR4, c[0x0][0x228] ;  /* 0x00008a0000047ab9 */ /* 0x000fe20000000800 */
[----:B------:R2:W-:Y:S01]  /*18130*/  @P0 STG.E.U16 desc[UR14][R16.64], R0 ;  /* 0x0000000010000986 */ /* 0x0005e2000c10150e */
[----:B------:R-:W-:Y:S01]  /*18140*/  ULDC UR8, c[0x0][0x228] ;  /* 0x00008a0000087ab9 */ /* 0x000fe20000000800 */
[----:B------:R-:W-:Y:S01]  /*18150*/  ISETP.LT.AND P2, PT, R10, UR4, !P5 ;  /* 0x000000040a007c0c */ /* 0x000fe2000ef41270 */
[----:B0-----:R-:W-:Y:S01]  /*18160*/  IMAD.WIDE R18, R21, 0x2, R2 ;  /* 0x0000000215127825 */ /* 0x001fe200078e0202 */
[----:B------:R-:W-:Y:S01]  /*18170*/  ISETP.LT.AND P0, PT, R9, UR6, !P5 ;  /* 0x0000000609007c0c */ /* 0x000fe2000ef01270 */
[----:B------:R-:W-:Y:S01]  /*18180*/  ULDC UR4, c[0x0][0x228] ;  /* 0x00008a0000047ab9 */ /* 0x000fe20000000800 */
[----:B------:R-:W-:Y:S01]  /*18190*/  ISETP.LT.AND P5, PT, R8, UR8, !P5 ;  /* 0x0000000808007c0c */ /* 0x000fe2000efa1270 */
[----:B-1----:R-:W-:Y:S01]  /*181a0*/  IMAD.WIDE R12, R21, 0x2, R4 ;  /* 0x00000002150c7825 */ /* 0x002fe200078e0204 */
[----:B------:R-:W-:Y:S01]  /*181b0*/  PRMT R22, R209, 0x7632, R22 ;  /* 0x00007632d1167816 */ /* 0x000fe20000000016 */
[----:B------:R0:W-:Y:S01]  /*181c0*/  @P6 STG.E.U16 desc[UR14][R18.64], R209 ;  /* 0x000000d112006986 */ /* 0x0001e2000c10150e */
[----:B------:R-:W-:Y:S01]  /*181d0*/  ISETP.LT.AND P6, PT, R7, UR4, !P4 ;  /* 0x0000000407007c0c */ /* 0x000fe2000e7c1270 */
[----:B------:R-:W-:Y:S01]  /*181e0*/  VIADD R20, R6, 0x75 ;  /* 0x0000007506147836 */ /* 0x000fe20000000000 */
[----:B--2---:R-:W-:Y:S01]  /*181f0*/  PRMT R0, R213, 0x7632, R0 ;  /* 0x00007632d5007816 */ /* 0x004fe20000000000 */
[----:B------:R-:W-:Y:S01]  /*18200*/  IMAD.WIDE R14, R21, 0x2, R244 ;  /* 0x00000002150e7825 */ /* 0x000fe200078e02f4 */
[----:B------:R-:W-:-:S03]  /*18210*/  ULDC UR4, c[0x0][0x248] ;  /* 0x0000920000047ab9 */ /* 0x000fc60000000800 */
[C---:B------:R-:W-:Y:S01]  /*18220*/  IMAD.WIDE R16, R21.reuse, 0x2, R246 ;  /* 0x0000000215107825 */ /* 0x040fe200078e02f6 */
[----:B------:R1:W-:Y:S01]  /*18230*/  @P2 STG.E.U16 desc[UR14][R12.64], R22 ;  /* 0x000000160c002986 */ /* 0x0003e2000c10150e */
[----:B------:R-:W-:Y:S01]  /*18240*/  ISETP.GE.AND P2, PT, R20, UR5, PT ;  /* 0x0000000514007c0c */ /* 0x000fe2000bf46270 */
[----:B------:R-:W-:Y:S01]  /*18250*/  ULDC UR5, c[0x0][0x228] ;  /* 0x00008a0000057ab9 */ /* 0x000fe20000000800 */
[----:B------:R-:W-:Y:S01]  /*18260*/  VIADD R23, R21, UR4 ;  /* 0x0000000415177c36 */ /* 0x000fe20008000000 */
[----:B------:R2:W-:Y:S01]  /*18270*/  @P0 STG.E.U16 desc[UR14][R14.64], R213 ;  /* 0x000000d50e000986 */ /* 0x0005e2000c10150e */
[----:B------:R-:W-:Y:S01]  /*18280*/  ULDC UR4, c[0x0][0x228] ;  /* 0x00008a0000047ab9 */ /* 0x000fe20000000800 */
[----:B------:R-:W-:Y:S02]  /*18290*/  ULDC UR6, c[0x0][0x228] ;  /* 0x00008a0000067ab9 */ /* 0x000fe40000000800 */
[----:B------:R3:W-:Y:S01]  /*182a0*/  @P5 STG.E.U16 desc[UR14][R16.64], R0 ;  /* 0x0000000010005986 */ /* 0x0007e2000c10150e */
        /* <DEDUP_REMOVED lines=9> */
[----:B--2---:R-:W-:Y:S01]  /*18340*/  IMAD.WIDE R14, R23, 0x2, R244 ;  /* 0x00000002170e7825 */ /* 0x004fe200078e02f4 */
[----:B------:R-:W-:Y:S01]  /*18350*/  ULDC UR4, c[0x0][0x248] ;  /* 0x0000920000047ab9 */ /* 0x000fe20000000800 */
[----:B---3--:R-:W-:Y:S01]  /*18360*/  PRMT R0, R221, 0x7632, R0 ;  /* 0x00007632dd007816 */ /* 0x008fe20000000000 */
[----:B------:R-:W-:Y:S01]  /*18370*/  ULDC UR5, c[0x0][0x228] ;  /* 0x00008a0000057ab9 */ /* 0x000fe20000000800 */
[----:B------:R-:W-:Y:S01]  /*18380*/  IMAD.WIDE R16, R23, 0x2, R246 ;  /* 0x0000000217107825 */ /* 0x000fe200078e02f6 */
[----:B------:R1:W-:Y:S01]  /*18390*/  @P5 STG.E.U16 desc[UR14][R12.64], R20 ;  /* 0x000000140c005986 */ /* 0x0003e2000c10150e */
[----:B------:R-:W-:-:S02]  /*183a0*/  ULDC UR6, c[0x0][0x228] ;  /* 0x00008a0000067ab9 */ /* 0x000fc40000000800 */
[----:B------:R-:W-:Y:S01]  /*183b0*/  VIADD R21, R23, UR4 ;  /* 0x0000000417157c36 */ /* 0x000fe20008000000 */
[----:B------:R2:W-:Y:S01]  /*183c0*/  @P0 STG.E.U16 desc[UR14][R14.64], R221 ;  /* 0x000000dd0e000986 */ /* 0x0005e2000c10150e */
[----:B------:R-:W-:Y:S01]  /*183d0*/  ULDC UR4, c[0x0][0x228] ;  /* 0x00008a0000047ab9 */ /* 0x000fe20000000800 */
[----:B------:R-:W-:Y:S01]  /*183e0*/  ISETP.LT.AND P0, PT, R9, UR5, !P3 ;  /* 0x0000000509007c0c */ /* 0x000fe2000df01270 */
[----:B------:R-:W-:Y:S01]  /*183f0*/  VIADD R22, R6, 0x76 ;  /* 0x0000007606167836 */ /* 0x000fe20000000000 */
[----:B------:R3:W-:Y:S01]  /*18400*/  @P4 STG.E.U16 desc[UR14][R16.64], R0 ;  /* 0x0000000010004986 */ /* 0x0007e2000c10150e */
[----:B------:R-:W-:Y:S01]  /*18410*/  ISETP.LT.AND P4, PT, R10, UR4, !P3 ;  /* 0x000000040a007c0c */ /* 0x000fe2000df81270 */
[C---:B0-----:R-:W-:Y:S01]  /*18420*/  IMAD.WIDE R18, R21.reuse, 0x2, R2 ;  /* 0x0000000215127825 */ /* 0x041fe200078e0202 */
[----:B------:R-:W-:Y:S01]  /*18430*/  ISETP.LT.AND P3, PT, R8, UR6, !P3 ;  /* 0x0000000608007c0c */ /* 0x000fe2000df61270 */
[----:B------:R-:W-:Y:S01]  /*18440*/  ULDC UR4, c[0x0][0x228] ;  /* 0x00008a0000047ab9 */ /* 0x000fe20000000800 */
[----:B------:R-:W-:Y:S01]  /*18450*/  ISETP.GE.AND P5, PT, R22, UR7, PT ;  /* 0x0000000716007c0c */ /* 0x000fe2000bfa6270 */
[----:B-1----:R-:W-:Y:S01]  /*18460*/  IMAD.WIDE R12, R21, 0x2, R4 ;  /* 0x00000002150c7825 */ /* 0x002fe200078e0204 */
[----:B------:R-:W-:Y:S01]  /*18470*/  PRMT R22, R210, 0x7632, R22 ;  /* 0x00007632d2167816 */ /* 0x000fe20000000016 */
[----:B------:R0:W-:Y:S01]  /*18480*/  @P6 STG.E.U16 desc[UR14][R18.64], R210 ;  /* 0x000000d212006986 */ /* 0x0001e2000c10150e */
[----:B------:R-:W-:Y:S01]  /*18490*/  ISETP.LT.AND P6, PT, R7, UR4, !P2 ;  /* 0x0000000407007c0c */ /* 0x000fe2000d7c1270 */
[C---:B--2---:R-:W-:Y:S01]  /*184a0*/  IMAD.WIDE R14, R21.reuse, 0x2, R244 ;  /* 0x00000002150e7825 */ /* 0x044fe200078e02f4 */
[----:B------:R-:W-:Y:S01]  /*184b0*/  ULDC UR4, c[0x0][0x248] ;  /* 0x0000920000047ab9 */ /* 0x000fe20000000800 */
[----:B---3--:R-:W-:Y:S01]  /*184c0*/  PRMT R0, R214, 0x7632, R0 ;  /* 0x00007632d6007816 */ /* 0x008fe20000000000 */
[----:B------:R-:W-:Y:S01]  /*184d0*/  ULDC UR5, c[0x0][0x228] ;  /* 0x00008a0000057ab9 */ /* 0x000fe20000000800 */
[----:B------:R-:W-:Y:S01]  /*184e0*/  IMAD.WIDE R16, R21, 0x2, R246 ;  /* 0x0000000215107825 */ /* 0x000fe200078e02f6 */
[----:B------:R1:W-:Y:S01]  /*184f0*/  @P4 STG.E.U16 desc[UR14][R12.64], R22 ;  /* 0x000000160c004986 */ /* 0x0003e2000c10150e */
[----:B------:R-:W-:Y:S01]  /*18500*/  ULDC UR6, c[0x0][0x228] ;  /* 0x00008a0000067ab9 */ /* 0x000fe20000000800 */
[----:B------:R-:W-:Y:S01]  /*18510*/  PRMT R24, R223, 0x7632, R24 ;  /* 0x00007632df187816 */ /* 0x000fe20000000018 */
[----:B------:R-:W-:Y:S01]  /*18520*/  VIADD R23, R21, UR4 ;  /* 0x0000000415177c36 */ /* 0x000fe20008000000 */
[----:B------:R2:W-:Y:S01]  /*18530*/  @P0 STG.E.U16 desc[UR14][R14.64], R214 ;  /* 0x000000d60e000986 */ /* 0x0005e2000c10150e */
[----:B------:R-:W-:Y:S01]  /*18540*/  ULDC UR4, c[0x0][0x228] ;  /* 0x00008a0000047ab9 */ /* 0x000fe20000000800 */
[----:B------:R-:W-:Y:S01]  /*18550*/  VIADD R20, R6, 0x77 ;  /* 0x0000007706147836 */ /* 0x000fe20000000000 */
[----:B------:R-:W-:Y:S01]  /*18560*/  PRMT R26, R224, 0x7632, R26 ;  /* 0x00007632e01a7816 */ /* 0x000fe2000000001a */
[----:B------:R3:W-:Y:S01]  /*18570*/  @P3 STG.E.U16 desc[UR14][R16.64], R0 ;  /* 0x0000000010003986 */ /* 0x0007e2000c10150e */
[----:B------:R-:W-:Y:S01]  /*18580*/  ISETP.LT.AND P3, PT, R10, UR4, !P2 ;  /* 0x000000040a007c0c */ /* 0x000fe2000d761270 */
[----:B------:R-:W-:Y:S01]  /*18590*/  ULDC UR4, c[0x0][0x228] ;  /* 0x00008a0000047ab9 */ /* 0x000fe20000000800 */
        /* <DEDUP_REMOVED lines=9> */
[----:B--2---:R-:W-:Y:S01]  /*18630*/  IMAD.WIDE R14, R23, 0x2, R244 ;  /* 0x00000002170e7825 */ /* 0x004fe200078e02f4 */
[----:B---3--:R-:W-:Y:S01]  /*18640*/  PRMT R0, R222, 0x7632, R0 ;  /* 0x00007632de007816 */ /* 0x008fe20000000000 */
[----:B------:R-:W-:-:S02]  /*18650*/  ULDC UR7, c[0x0][0x228] ;  /* 0x00008a0000077ab9 */ /* 0x000fc40000000800 */
[----:B------:R-:W-:Y:S01]  /*18660*/  IMAD.WIDE R16, R23, 0x2, R246 ;  /* 0x0000000217107825 */ /* 0x000fe200078e02f6 */
[----:B0-----:R-:W-:-:S03]  /*18670*/  PRMT R19, R218, 0x7632, R19 ;  /* 0x00007632da137816 */ /* 0x001fc60000000013 */
[----:B------:R-:W-:Y:S01]  /*18680*/  VIADD R21, R23, UR4 ;  /* 0x0000000417157c36 */ /* 0x000fe20008000000 */
[----:B------:R-:W-:Y:S01]  /*18690*/  ULDC UR4, c[0x0][0x228] ;  /* 0x00008a0000047ab9 */ /* 0x000fe20000000800 */
[----:B------:R0:W-:Y:S01]  /*186a0*/  @P3 STG.E.U16 desc[UR14][R12.64], R19 ;  /* 0x000000130c003986 */ /* 0x0001e2000c10150e */
[----:B------:R-:W-:-:S03]  /*186b0*/  ISETP.GE.AND P4, PT, R20, UR9, PT ;  /* 0x0000000914007c0c */ /* 0x000fc6000bf86270 */
[----:B------:R1:W-:Y:S01]  /*186c0*/  @P0 STG.E.U16 desc[UR14][R14.64], R222 ;  /* 0x000000de0e000986 */ /* 0x0003e2000c10150e */
[----:B------:R-:W-:Y:S01]  /*186d0*/  ISETP.LT.AND P0, PT, R9, UR5, !P5 ;  /* 0x0000000509007c0c */ /* 0x000fe2000ef01270 */
[----:B------:R-:W-:Y:S01]  /*186e0*/  VIADD R20, R6, 0x78 ;  /* 0x0000007806147836 */ /* 0x000fe20000000000 */
[----:B------:R-:W-:Y:S01]  /*186f0*/  ULDC UR5, c[0x0][0x228] ;  /* 0x00008a0000057ab9 */ /* 0x000fe20000000800 */
[----:B------:R2:W-:Y:S01]  /*18700*/  @P2 STG.E.U16 desc[UR14][R16.64], R0 ;  /* 0x0000000010002986 */ /* 0x0005e2000c10150e */
[----:B------:R-:W-:Y:S01]  /*18710*/  ISETP.LT.AND P2, PT, R10, UR4, !P5 ;  /* 0x000000040a007c0c */ /* 0x000fe2000ef41270 */
[----:B------:R-:W-:Y:S01]  /*18720*/  ULDC UR4, c[0x0][0x228] ;  /* 0x00008a0000047ab9 */ /* 0x000fe20000000800 */
[----:B0-----:R-:W-:Y:S01]  /*18730*/  IMAD.WIDE R18, R21, 0x2, R2 ;  /* 0x0000000215127825 */ /* 0x001fe200078e0202 */
[----:B------:R-:W-:Y:S01]  /*18740*/  ISETP.LT.AND P5, PT, R8, UR6, !P5 ;  /* 0x0000000608007c0c */ /* 0x000fe2000efa1270 */
[----:B------:R-:W-:Y:S01]  /*18750*/  ULDC UR6, c[0x0][0x228] ;  /* 0x00008a0000067ab9 */ /* 0x000fe20000000800 */
[----:B------:R-:W-:-:S02]  /*18760*/  ISETP.GE.AND P3, PT, R20, UR11, PT ;  /* 0x0000000b14007c0c */ /* 0x000fc4000bf66270 */
[----:B------:R0:W-:Y:S01]  /*18770*/  @P6 STG.E.U16 desc[UR14][R18.64], R211 ;  /* 0x000000d312006986 */ /* 0x0001e2000c10150e */
[----:B------:R-:W-:Y:S01]  /*18780*/  ISETP.LT.AND P6, PT, R7, UR4, !P4 ;  /* 0x0000000407007c0c */ /* 0x000fe2000e7c1270 */
[----:B------:R-:W-:Y:S01]  /*18790*/  ULDC UR4, c[0x0][0x248] ;  /* 0x0000920000047ab9 */ /* 0x000fe20000000800 */
[----:B------:R-:W-:Y:S01]  /*187a0*/  PRMT R20, R211, 0x7632, R20 ;  /* 0x00007632d3147816 */ /* 0x000fe20000000014 */
[----:B------:R-:W-:-:S04]  /*187b0*/  IMAD.WIDE R12, R21, 0x2, R4 ;  /* 0x00000002150c7825 */ /* 0x000fc800078e0204 */
[C---:B------:R-:W-:Y:S02]  /*187c0*/  VIADD R23, R21.reuse, UR4 ;  /* 0x0000000415177c36 */ /* 0x040fe40008000000 */
[----:B-1----:R-:W-:-:S04]  /*187d0*/  IMAD.WIDE R14, R21, 0x2, R244 ;  /* 0x00000002150e7825 */ /* 0x002fc800078e02f4 */
[----:B--2---:R-:W-:Y:S01]  /*187e0*/  IMAD.WIDE R16, R21, 0x2, R246 ;  /* 0x0000000215107825 */ /* 0x004fe200078e02f6 */
[----:B------:R-:W-:Y:S01]  /*187f0*/  PRMT R21, R215, 0x7632, R21 ;  /* 0x00007632d7157816 */ /* 0x000fe20000000015 */
[----:B------:R-:W-:Y:S01]  /*18800*/  @P2 STG.E.U16 desc[UR14][R12.64], R20 ;  /* 0x000000140c002986 */ /* 0x000fe2000c10150e */
[----:B------:R-:W-:-:S03]  /*18810*/  ULDC UR4, c[0x0][0x228] ;  /* 0x00008a0000047ab9 */ /* 0x000fc60000000800 */
[----:B------:R-:W-:Y:S01]  /*18820*/  @P0 STG.E.U16 desc[UR14][R14.64], R215 ;  /* 0x000000d70e000986 */ /* 0x000fe2000c10150e */
[----:B------:R-:W-:Y:S01]  /*18830*/  ISETP.LT.AND P0, PT, R9, UR5, !P4 ;  /* 0x0000000509007c0c */ /* 0x000fe2000e701270 */
[----:B------:R-:W-:Y:S01]  /*18840*/  VIADD R0, R6, 0x79 ;  /* 0x0000007906007836 */ /* 0x000fe20000000000 */
[----:B------:R-:W-:Y:S01]  /*18850*/  ULDC UR5, c[0x0][0x228] ;  /* 0x00008a0000057ab9 */ /* 0x000fe20000000800 */
[----:B------:R1:W-:Y:S01]  /*18860*/  @P5 STG.E.U16 desc[UR14][R16.64], R21 ;  /* 0x0000001510005986 */ /* 0x0003e2000c10150e */
[----:B------:R-:W-:Y:S01]  /*18870*/  ISETP.LT.AND P5, PT, R10, UR4, !P4 ;  /* 0x000000040a007c0c */ /* 0x000fe2000e7a1270 */
[----:B0-----:R-:W-:Y:S02]  /*18880*/  IMAD.WIDE R18, R23, 0x2, R2 ;  /* 0x0000000217127825 */ /* 0x001fe400078e0202 */
[----:B------:R-:W0:Y:S01]  /*18890*/  LDS.128 R12, [R11] ;  /* 0x000000000b0c7984 */ /* 0x000e220000000c00 */
[----:B------:R-:W-:Y:S01]  /*188a0*/  ISETP.LT.AND P4, PT, R8, UR6, !P4 ;  /* 0x0000000608007c0c */ /* 0x000fe2000e781270 */
[----:B------:R-:W-:Y:S01]  /*188b0*/  ULDC UR4, c[0x0][0x228] ;  /* 0x00008a0000047ab9 */ /* 0x000fe20000000800 */
[----:B------:R-:W-:Y:S01]  /*188c0*/  ISETP.GE.AND P2, PT, R0, UR21, PT ;  /* 0x0000001500007c0c */ /* 0x000fe2000bf46270 */
[----:B------:R2:W-:Y:S01]  /*188d0*/  @P6 STG.E.U16 desc[UR14][R18.64], R219 ;  /* 0x000000db12006986 */ /* 0x0005e2000c10150e */
[----:B------:R-:W-:Y:S01]  /*188e0*/  PRMT R0, R219, 0x7632, R0 ;  /* 0x00007632db007816 */ /* 0x000fe20000000000 */
[----:B------:R-:W-:Y:S01]  /*188f0*/  ULDC UR6, c[0x0][0x228] ;  /* 0x00008a0000067ab9 */ /* 0x000fe20000000800 */
[----:B-1----:R-:W-:Y:S01]  /*18900*/  IMAD.WIDE R16, R23, 0x2, R4 ;  /* 0x0000000217107825 */ /* 0x002fe200078e0204 */
[----:B------:R-:W-:Y:S01]  /*18910*/  ISETP.LT.AND P6, PT, R7, UR4, !P3 ;  /* 0x0000000407007c0c */ /* 0x000fe2000dfc1270 */
[----:B------:R-:W-:-:S02]  /*18920*/  ULDC UR4, c[0x0][0x248] ;  /* 0x0000920000047ab9 */ /* 0x000fc40000000800 */
[----:B------:R-:W-:-:S04]  /*18930*/  IMAD.WIDE R20, R23, 0x2, R246 ;  /* 0x0000000217147825 */ /* 0x000fc800078e02f6 */
[C---:B--2---:R-:W-:Y:S01]  /*18940*/  IMAD.WIDE R18, R23.reuse, 0x2, R244 ;  /* 0x0000000217127825 */ /* 0x044fe200078e02f4 */
[----:B------:R1:W-:Y:S03]  /*18950*/  @P5 STG.E.U16 desc[UR14][R16.64], R0 ;  /* 0x0000000010005986 */ /* 0x0003e6000c10150e */
[----:B------:R-:W-:Y:S01]  /*18960*/  VIADD R25, R23, UR4 ;  /* 0x0000000417197c36 */ /* 0x000fe20008000000 */
[----:B------:R2:W-:Y:S01]  /*18970*/  @P0 STG.E.U16 desc[UR14][R18.64], R223 ;  /* 0x000000df12000986 */ /* 0x0005e2000c10150e */
[----:B------:R-:W-:Y:S01]  /*18980*/  ULDC UR4, c[0x0][0x228] ;  /* 0x00008a0000047ab9 */ /* 0x000fe20000000800 */
[----:B------:R-:W-:Y:S01]  /*18990*/  ISETP.LT.AND P5, PT, R9, UR5, !P3 ;  /* 0x0000000509007c0c */ /* 0x000fe2000dfa1270 */
[C---:B------:R-:W-:Y:S01]  /*189a0*/  IMAD.WIDE R22, R25.reuse, 0x2, R2 ;  /* 0x0000000219167825 */ /* 0x040fe200078e0202 */
[----:B------:R3:W-:Y:S01]  /*189b0*/  @P4 STG.E.U16 desc[UR14][R20.64], R24 ;  /* 0x0000001814004986 */ /* 0x0007e2000c10150e */
[----:B------:R-:W-:Y:S01]  /*189c0*/  ISETP.LT.AND P4, PT, R10, UR4, !P3 ;  /* 0x000000040a007c0c */ /* 0x000fe2000df81270 */
[----:B------:R-:W-:Y:S01]  /*189d0*/  ULDC UR4, c[0x0][0x248] ;  /* 0x0000920000047ab9 */ /* 0x000fe20000000800 */
[----:B------:R-:W-:Y:S01]  /*189e0*/  ISETP.LT.AND P3, PT, R8, UR6, !P3 ;  /* 0x0000000608007c0c */ /* 0x000fe2000df61270 */
[----:B-1----:R-:W-:Y:S01]  /*189f0*/  IMAD.WIDE R16, R25, 0x2, R4 ;  /* 0x0000000219107825 */ /* 0x002fe200078e0204 */
[----:B------:R1:W-:Y:S01]  /*18a00*/  @P6 STG.E.U16 desc[UR14][R22.64], R224 ;  /* 0x000000e016006986 */ /* 0x0003e2000c10150e */
[----:B------:R-:W-:Y:S01]  /*18a10*/  ISETP.LT.AND P6, PT, R7, UR7, !P2 ;  /* 0x0000000707007c0c */ /* 0x000fe2000d7c1270 */
[----:B------:R-:W-:Y:S01]  /*18a20*/  ULDC UR5, c[0x0][0x228] ;  /* 0x00008a0000057ab9 */ /* 0x000fe20000000800 */
[C---:B--2---:R-:W-:Y:S01]  /*18a30*/  IMAD.WIDE R18, R25.reuse, 0x2, R244 ;  /* 0x0000000219127825 */ /* 0x044fe200078e02f4 */
[----:B------:R-:W-:Y:S01]  /*18a40*/  PRMT R0, R228, 0x7632, R0 ;  /* 0x00007632e4007816 */ /* 0x000fe20000000000 */
[----:B------:R-:W-:Y:S01]  /*18a50*/  ULDC UR6, c[0x0][0x228] ;  /* 0x00008a0000067ab9 */ /* 0x000fe20000000800 */
[----:B------:R-:W-:Y:S01]  /*18a60*/  ULDC UR7, c[0x0][0x228] ;  /* 0x00008a0000077ab9 */ /* 0x000fe20000000800 */
[----:B---3--:R-:W-:-:S02]  /*18a70*/  IMAD.WIDE R20, R25, 0x2, R246 ;  /* 0x0000000219147825 */ /* 0x008fc400078e02f6 */
[----:B------:R2:W-:Y:S02]  /*18a80*/  @P4 STG.E.U16 desc[UR14][R16.64], R26 ;  /* 0x0000001a10004986 */ /* 0x0005e4000c10150e */
[----:B------:R-:W-:Y:S01]  /*18a90*/  VIADD R11, R25, UR4 ;  /* 0x00000004190b7c36 */ /* 0x000fe20008000000 */
[----:B------:R-:W-:Y:S01]  /*18aa0*/  ULDC UR4, c[0x0][0x228] ;  /* 0x00008a0000047ab9 */ /* 0x000fe20000000800 */
[----:B------:R3:W-:Y:S01]  /*18ab0*/  @P5 STG.E.U16 desc[UR14][R18.64], R228 ;  /* 0x000000e412005986 */ /* 0x0007e2000c10150e */
[----:B------:R-:W-:Y:S01]  /*18ac0*/  ISETP.LT.AND P4, PT, R10, UR4, !P2 ;  /* 0x000000040a007c0c */ /* 0x000fe2000d781270 */
[----:B------:R-:W-:Y:S01]  /*18ad0*/  VIADD R24, R6, 0x7a ;  /* 0x0000007a06187836 */ /* 0x000fe20000000000 */
[----:B------:R-:W-:Y:S01]  /*18ae0*/  ISETP.LT.AND P5, PT, R9, UR5, !P2 ;  /* 0x0000000509007c0c */ /* 0x000fe2000d7a1270 */
[----:B------:R0:W-:Y:S01]  /*18af0*/  @P3 STG.E.U16 desc[UR14][R20.64], R0 ;  /* 0x0000000014003986 */ /* 0x0001e2000c10150e */
[----:B------:R-:W-:Y:S01]  /*18b00*/  ISETP.LT.AND P3, PT, R8, UR6, !P2 ;  /* 0x0000000608007c0c */ /* 0x000fe2000d761270 */
[C---:B-1----:R-:W-:Y:S01]  /*18b10*/  IMAD.WIDE R22, R11.reuse, 0x2, R2 ;  /* 0x000000020b167825 */ /* 0x042fe200078e0202 */
[----:B------:R-:W-:Y:S01]  /*18b20*/  ISETP.GE.AND P0, PT, R24, UR19, PT ;  /* 0x0000001318007c0c */ /* 0x000fe2000bf06270 */
[----:B------:R-:W-:Y:S01]  /*18b30*/  ULDC UR4, c[0x0][0x248] ;  /* 0x0000920000047ab9 */ /* 0x000fe20000000800 */
[----:B------:R-:W-:Y:S01]  /*18b40*/  PRMT R24, R232, 0x7632, R24 ;  /* 0x00007632e8187816 */ /* 0x000fe20000000018 */
[----:B--2---:R-:W-:Y:S01]  /*18b50*/  IMAD.WIDE R16, R11, 0x2, R4 ;  /* 0x000000020b107825 */ /* 0x004fe200078e0204 */
[----:B------:R1:W-:Y:S01]  /*18b60*/  @P6 STG.E.U16 desc[UR14][R22.64], R232 ;  /* 0x000000e816006986 */ /* 0x0003e2000c10150e */
[----:B------:R-:W-:Y:S01]  /*18b70*/  ISETP.LT.AND P6, PT, R7, UR7, !P0 ;  /* 0x0000000707007c0c */ /* 0x000fe2000c7c1270 */
[----:B------:R-:W-:Y:S01]  /*18b80*/  ULDC UR5, c[0x0][0x228] ;  /* 0x00008a0000057ab9 */ /* 0x000fe20000000800 */
[----:B---3--:R-:W-:Y:S01]  /*18b90*/  IMAD.WIDE R18, R11, 0x2, R244 ;  /* 0x000000020b127825 */ /* 0x008fe200078e02f4 */
[----:B0-----:R-:W-:Y:S01]  /*18ba0*/  PRMT R0, R12, 0x7632, R0 ;  /* 0x000076320c007816 */ /* 0x001fe20000000000 */
[----:B------:R-:W-:-:S02]  /*18bb0*/  ULDC UR6, c[0x0][0x228] ;  /* 0x00008a0000067ab9 */ /* 0x000fc40000000800 */
[C---:B------:R-:W-:Y:S01]  /*18bc0*/  IMAD.WIDE R20, R11.reuse, 0x2, R246 ;  /* 0x000000020b147825 */ /* 0x040fe200078e02f6 */
[----:B------:R0:W-:Y:S01]  /*18bd0*/  @P4 STG.E.U16 desc[UR14][R16.64], R24 ;  /* 0x0000001810004986 */ /* 0x0001e2000c10150e */
[----:B------:R-:W-:Y:S02]  /*18be0*/  ULDC UR7, c[0x0][0x228] ;  /* 0x00008a0000077ab9 */ /* 0x000fe40000000800 */
        /* <DEDUP_REMOVED lines=8> */
[----:B-1----:R-:W-:Y:S01]  /*18c70*/  IMAD.WIDE R22, R25, 0x2, R2 ;  /* 0x0000000219167825 */ /* 0x002fe200078e0202 */
[----:B------:R-:W-:Y:S01]  /*18c80*/  ISETP.GE.AND P2, PT, R26, UR17, PT ;  /* 0x000000111a007c0c */ /* 0x000fe2000bf46270 */
[----:B------:R-:W-:Y:S01]  /*18c90*/  ULDC UR4, c[0x0][0x248] ;  /* 0x0000920000047ab9 */ /* 0x000fe20000000800 */
[----:B------:R-:W-:Y:S01]  /*18ca0*/  PRMT R26, R225, 0x7632, R26 ;  /* 0x00007632e11a7816 */ /* 0x000fe2000000001a */
[----:B0-----:R-:W-:Y:S01]  /*18cb0*/  IMAD.WIDE R16, R25, 0x2, R4 ;  /* 0x0000000219107825 */ /* 0x001fe200078e0204 */
[----:B------:R0:W-:Y:S01]  /*18cc0*/  @P6 STG.E.U16 desc[UR14][R22.64], R225 ;  /* 0x000000e116006986 */ /* 0x0001e2000c10150e */
[----:B------:R-:W-:Y:S01]  /*18cd0*/  ISETP.LT.AND P6, PT, R7, UR7, !P2 ;  /* 0x0000000707007c0c */ /* 0x000fe2000d7c1270 */
[----:B------:R-:W-:Y:S01]  /*18ce0*/  ULDC UR5, c[0x0][0x228] ;  /* 0x00008a0000057ab9 */ /* 0x000fe20000000800 */
[----:B--2---:R-:W-:Y:S01]  /*18cf0*/  IMAD.WIDE R18, R25, 0x2, R244 ;  /* 0x0000000219127825 */ /* 0x004fe200078e02f4 */
[----:B---3--:R-:W-:Y:S01]  /*18d00*/  PRMT R0, R229, 0x7632, R0 ;  /* 0x00007632e5007816 */ /* 0x008fe20000000000 */
        /* <DEDUP_REMOVED lines=12> */
[----:B0-----:R-:W-:Y:S01]  /*18dd0*/  IMAD.WIDE R22, R11, 0x2, R2 ;  /* 0x000000020b167825 */ /* 0x001fe200078e0202 */
[----:B------:R-:W-:Y:S01]  /*18de0*/  ISETP.GE.AND P0, PT, R12, UR13, PT ;  /* 0x0000000d0c007c0c */ /* 0x000fe2000bf06270 */
[----:B------:R-:W-:Y:S01]  /*18df0*/  ULDC UR4, c[0x0][0x248] ;  /* 0x0000920000047ab9 */ /* 0x000fe20000000800 */
[----:B------:R-:W-:Y:S01]  /*18e00*/  PRMT R12, R233, 0x7632, R12 ;  /* 0x00007632e90c7816 */ /* 0x000fe2000000000c */
[----:B-1----:R-:W-:Y:S01]  /*18e10*/  IMAD.WIDE R16, R11, 0x2, R4 ;  /* 0x000000020b107825 */ /* 0x002fe200078e0204 */
[----:B------:R0:W-:Y:S01]  /*18e20*/  @P6 STG.E.U16 desc[UR14][R22.64], R233 ;  /* 0x000000e916006986 */ /* 0x0001e2000c10150e */
[----:B------:R-:W-:Y:S01]  /*18e30*/  ISETP.LT.AND P6, PT, R7, UR7, !P0 ;  /* 0x0000000707007c0c */ /* 0x000fe2000c7c1270 */
[----:B------:R-:W-:Y:S01]  /*18e40*/  ULDC UR5, c[0x0][0x228] ;  /* 0x00008a0000057ab9 */ /* 0x000fe20000000800 */
[----:B--2---:R-:W-:Y:S01]  /*18e50*/  IMAD.WIDE R18, R11, 0x2, R244 ;  /* 0x000000020b127825 */ /* 0x004fe200078e02f4 */
[----:B---3--:R-:W-:-:S03]  /*18e60*/  PRMT R0, R13, 0x7632, R0 ;  /* 0x000076320d007816 */ /* 0x008fc60000000000 */
[C---:B------:R-:W-:Y:S01]  /*18e70*/  IMAD.WIDE R20, R11.reuse, 0x2, R246 ;  /* 0x000000020b147825 */ /* 0x040fe200078e02f6 */
[----:B------:R1:W-:Y:S01]  /*18e80*/  @P4 STG.E.U16 desc[UR14][R16.64], R12 ;  /* 0x0000000c10004986 */ /* 0x0003e2000c10150e */
[----:B------:R-:W-:Y:S02]  /*18e90*/  ULDC UR6, c[0x0][0x228] ;  /* 0x00008a0000067ab9 */ /* 0x000fe40000000800 */
[----:B------:R-:W-:Y:S01]  /*18ea0*/  VIADD R25, R11, UR4 ;  /* 0x000000040b197c36 */ /* 0x000fe20008000000 */
[----:B------:R2:W-:Y:S01]  /*18eb0*/  @P5 STG.E.U16 desc[UR14][R18.64], R13 ;  /* 0x0000000d12005986 */ /* 0x0005e2000c10150e */
[----:B------:R-:W-:Y:S01]  /*18ec0*/  ULDC UR4, c[0x0][0x228] ;  /* 0x00008a0000047ab9 */ /* 0x000fe20000000800 */
[----:B------:R-:W-:Y:S02]  /*18ed0*/  VIADD R24, R6, 0x7d ;  /* 0x0000007d06187836 */ /* 0x000fe40000000000 */
[----:B------:R3:W-:Y:S01]  /*18ee0*/  @P3 STG.E.U16 desc[UR14][R20.64], R0 ;  /* 0x0000000014003986 */ /* 0x0007e2000c10150e */
[----:B------:R-:W-:Y:S01]  /*18ef0*/  ISETP.LT.AND P3, PT, R10, UR4, !P0 ;  /* 0x000000040a007c0c */ /* 0x000fe2000c761270 */
[----:B0-----:R-:W-:Y:S01]  /*18f00*/  IMAD.WIDE R22, R25, 0x2, R2 ;  /* 0x0000000219167825 */ /* 0x001fe200078e0202 */
[----:B------:R-:W-:Y:S01]  /*18f10*/  ISETP.LT.AND P4, PT, R9, UR5, !P0 ;  /* 0x0000000509007c0c */ /* 0x000fe2000c781270 */
[----:B------:R-:W-:Y:S01]  /*18f20*/  ULDC UR5, c[0x0][0x228] ;  /* 0x00008a0000057ab9 */ /* 0x000fe20000000800 */
[----:B------:R-:W-:Y:S01]  /*18f30*/  ISETP.LT.AND P5, PT, R8, UR6, !P0 ;  /* 0x0000000608007c0c */ /* 0x000fe2000c7a1270 */
[C---:B-1----:R-:W-:Y:S01]  /*18f40*/  IMAD.WIDE R16, R25.reuse, 0x2, R244 ;  /* 0x0000000219107825 */ /* 0x042fe200078e02f4 */
[----:B------:R-:W-:Y:S01]  /*18f50*/  ISETP.GE.AND P2, PT, R24, UR25, PT ;  /* 0x0000001918007c0c */ /* 0x000fe2000bf46270 */
[----:B------:R-:W-:Y:S01]  /*18f60*/  @P6 STG.E.U16 desc[UR14][R22.64], R226 ;  /* 0x000000e216006986 */ /* 0x000fe2000c10150e */
[----:B------:R-:W-:Y:S01]  /*18f70*/  ULDC UR4, c[0x0][0x248] ;  /* 0x0000920000047ab9 */ /* 0x000fe20000000800 */
[----:B--2---:R-:W-:Y:S01]  /*18f80*/  IMAD.WIDE R12, R25, 0x2, R4 ;  /* 0x00000002190c7825 */ /* 0x004fe200078e0204 */
[----:B------:R-:W-:Y:S01]  /*18f90*/  ISETP.LT.AND P6, PT, R7, UR5, !P2 ;  /* 0x0000000507007c0c */ /* 0x000fe2000d7c1270 */
[----:B------:R-:W-:Y:S01]  /*18fa0*/  ULDC UR5, c[0x0][0x228] ;  /* 0x00008a0000057ab9 */ /* 0x000fe20000000800 */
[----:B---3--:R-:W-:Y:S01]  /*18fb0*/  PRMT R21, R226, 0x7632, R21 ;  /* 0x00007632e2157816 */ /* 0x008fe20000000015 */
[----:B------:R-:W-:Y:S01]  /*18fc0*/  IMAD.WIDE R18, R25, 0x2, R246 ;  /* 0x0000000219127825 */ /* 0x000fe200078e02f6 */
[----:B------:R-:W-:Y:S01]  /*18fd0*/  PRMT R0, R230, 0x7632, R0 ;  /* 0x00007632e6007816 */ /* 0x000fe20000000000 */
[----:B------:R-:W-:-:S02]  /*18fe0*/  ULDC UR6, c[0x0][0x228] ;  /* 0x00008a0000067ab9 */ /* 0x000fc40000000800 */
[----:B------:R-:W-:Y:S01]  /*18ff0*/  VIADD R11, R25, UR4 ;  /* 0x00000004190b7c36 */ /* 0x000fe20008000000 */
[----:B------:R0:W-:Y:S01]  /*19000*/  @P3 STG.E.U16 desc[UR14][R12.64], R21 ;  /* 0x000000150c003986 */ /* 0x0001e2000c10150e */
[----:B------:R-:W-:Y:S01]  /*19010*/  VIADD R6, R6, 0x7e ;  /* 0x0000007e06067836 */ /* 0x000fe20000000000 */
[----:B------:R-:W-:Y:S02]  /*19020*/  ULDC UR4, c[0x0][0x228] ;  /* 0x00008a0000047ab9 */ /* 0x000fe40000000800 */
[----:B------:R-:W-:Y:S01]  /*19030*/  @P4 STG.E.U16 desc[UR14][R16.64], R230 ;  /* 0x000000e610004986 */ /* 0x000fe2000c10150e */
[----:B------:R-:W-:Y:S01]  /*19040*/  ISETP.LT.AND P4, PT, R9, UR5, !P2 ;  /* 0x0000000509007c0c */ /* 0x000fe2000d781270 */
[----:B------:R-:W-:Y:S02]  /*19050*/  ULDC UR5, c[0x0][0x228] ;  /* 0x00008a0000057ab9 */ /* 0x000fe40000000800 */
[----:B------:R1:W-:Y:S01]  /*19060*/  @P5 STG.E.U16 desc[UR14][R18.64], R0 ;  /* 0x0000000012005986 */ /* 0x0003e2000c10150e */
[----:B------:R-:W-:Y:S01]  /*19070*/  ISETP.LT.AND P5, PT, R10, UR4, !P2 ;  /* 0x000000040a007c0c */ /* 0x000fe2000d7a1270 */
[----:B------:R-:W-:Y:S01]  /*19080*/  ULDC UR4, c[0x0][0x228] ;  /* 0x00008a0000047ab9 */ /* 0x000fe20000000800 */
[----:B0-----:R-:W-:Y:S01]  /*19090*/  IMAD.WIDE R20, R11, 0x2, R2 ;  /* 0x000000020b147825 */ /* 0x001fe200078e0202 */
[----:B------:R-:W-:-:S02]  /*190a0*/  ISETP.GE.AND P0, PT, R6, UR23, PT ;  /* 0x0000001706007c0c */ /* 0x000fc4000bf06270 */
[----:B------:R-:W-:Y:S01]  /*190b0*/  ISETP.LT.AND P2, PT, R8, UR4, !P2 ;  /* 0x0000000408007c0c */ /* 0x000fe2000d741270 */
[----:B------:R-:W-:Y:S01]  /*190c0*/  IMAD.WIDE R12, R11, 0x2, R4 ;  /* 0x000000020b0c7825 */ /* 0x000fe200078e0204 */
[----:B------:R0:W-:Y:S01]  /*190d0*/  @P6 STG.E.U16 desc[UR14][R20.64], R234 ;  /* 0x000000ea14006986 */ /* 0x0001e2000c10150e */
[----:B------:R-:W-:Y:S01]  /*190e0*/  ISETP.LT.AND P6, PT, R7, UR5, !P0 ;  /* 0x0000000507007c0c */ /* 0x000fe2000c7c1270 */
[----:B------:R-:W-:Y:S01]  /*190f0*/  ULDC UR4, c[0x0][0x248] ;  /* 0x0000920000047ab9 */ /* 0x000fe20000000800 */
[----:B-1----:R-:W-:Y:S01]  /*19100*/  PRMT R19, R234, 0x7632, R19 ;  /* 0x00007632ea137816 */ /* 0x002fe20000000013 */
[----:B------:R-:W-:Y:S01]  /*19110*/  IMAD.WIDE R16, R11, 0x2, R244 ;  /* 0x000000020b107825 */ /* 0x000fe200078e02f4 */
[----:B------:R-:W-:Y:S01]  /*19120*/  ISETP.LT.AND P3, PT, R7, UR6, !P1 ;  /* 0x0000000607007c0c */ /* 0x000fe2000cf61270 */
[----:B------:R-:W-:Y:S01]  /*19130*/  ULDC UR5, c[0x0][0x228] ;  /* 0x00008a0000057ab9 */ /* 0x000fe20000000800 */
[----:B------:R-:W-:Y:S01]  /*19140*/  PRMT R0, R14, 0x7632, R0 ;  /* 0x000076320e007816 */ /* 0x000fe20000000000 */
[----:B------:R-:W-:Y:S01]  /*19150*/  IMAD.WIDE R6, R11, 0x2, R246 ;  /* 0x000000020b067825 */ /* 0x000fe200078e02f6 */
[----:B------:R1:W-:Y:S01]  /*19160*/  @P5 STG.E.U16 desc[UR14][R12.64], R19 ;  /* 0x000000130c005986 */ /* 0x0003e2000c10150e */
[----:B------:R-:W-:-:S02]  /*19170*/  ULDC UR6, c[0x0][0x228] ;  /* 0x00008a0000067ab9 */ /* 0x000fc40000000800 */
[----:B0-----:R-:W-:Y:S01]  /*19180*/  VIADD R21, R11, UR4 ;  /* 0x000000040b157c36 */ /* 0x001fe20008000000 */
[----:B------:R-:W-:Y:S01]  /*19190*/  @P4 STG.E.U16 desc[UR14][R16.64], R14 ;  /* 0x0000000e10004986 */ /* 0x000fe2000c10150e */
[----:B------:R-:W-:Y:S01]  /*191a0*/  ULDC UR4, c[0x0][0x228] ;  /* 0x00008a0000047ab9 */ /* 0x000fe20000000800 */
[C---:B------:R-:W-:Y:S01]  /*191b0*/  ISETP.LT.AND P4, PT, R10.reuse, UR5, !P1 ;  /* 0x000000050a007c0c */ /* 0x040fe2000cf81270 */
[----:B------:R-:W-:Y:S01]  /*191c0*/  ULDC UR5, c[0x0][0x228] ;  /* 0x00008a0000057ab9 */ /* 0x000fe20000000800 */
[----:B------:R-:W-:Y:S01]  /*191d0*/  ISETP.LT.AND P5, PT, R10, UR4, !P0 ;  /* 0x000000040a007c0c */ /* 0x000fe2000c7a1270 */
[----:B------:R0:W-:Y:S01]  /*191e0*/  @P2 STG.E.U16 desc[UR14][R6.64], R0 ;  /* 0x0000000006002986 */ /* 0x0001e2000c10150e */
[----:B------:R-:W-:Y:S01]  /*191f0*/  ULDC UR4, c[0x0][0x228] ;  /* 0x00008a0000047ab9 */ /* 0x000fe20000000800 */
[----:B-1----:R-:W-:Y:S01]  /*19200*/  IMAD.WIDE R18, R21, 0x2, R2 ;  /* 0x0000000215127825 */ /* 0x002fe200078e0202 */
[----:B------:R-:W-:Y:S01]  /*19210*/  ISETP.LT.AND P2, PT, R9, UR5, !P1 ;  /* 0x0000000509007c0c */ /* 0x000fe2000cf41270 */
[----:B------:R-:W-:-:S03]  /*19220*/  ULDC UR5, c[0x0][0x228] ;  /* 0x00008a0000057ab9 */ /* 0x000fc60000000800 */
[----:B------:R1:W-:Y:S01]  /*19230*/  @P6 STG.E.U16 desc[UR14][R18.64], R227 ;  /* 0x000000e312006986 */ /* 0x0003e2000c10150e */
[----:B------:R-:W-:Y:S01]  /*19240*/  ISETP.LT.AND P6, PT, R9, UR4, !P0 ;  /* 0x0000000409007c0c */ /* 0x000fe2000c7c1270 */
[----:B------:R-:W-:Y:S01]  /*19250*/  ULDC UR4, c[0x0][0x248] ;  /* 0x0000920000047ab9 */ /* 0x000fe20000000800 */
[C---:B------:R-:W-:Y:S01]  /*19260*/  ISETP.LT.AND P0, PT, R8.reuse, UR5, !P0 ;  /* 0x0000000508007c0c */ /* 0x040fe2000c701270 */
[C---:B------:R-:W-:Y:S01]  /*19270*/  VIADD R13, R21.reuse, UR4 ;  /* 0x00000004150d7c36 */ /* 0x040fe20008000000 */
[----:B------:R-:W-:Y:S01]  /*19280*/  ISETP.LT.AND P1, PT, R8, UR6, !P1 ;  /* 0x0000000608007c0c */ /* 0x000fe2000cf21270 */
[----:B0-----:R-:W-:Y:S01]  /*19290*/  IMAD.WIDE R6, R21, 0x2, R4 ;  /* 0x0000000215067825 */ /* 0x001fe200078e0204 */
[----:B------:R-:W-:-:S03]  /*192a0*/  PRMT R0, R231, 0x7632, R0 ;  /* 0x00007632e7007816 */ /* 0x000fc60000000000 */
[----:B------:R-:W-:Y:S01]  /*192b0*/  IMAD.WIDE R8, R21, 0x2, R244 ;  /* 0x0000000215087825 */ /* 0x000fe200078e02f4 */
[----:B-1----:R-:W-:-:S03]  /*192c0*/  PRMT R227, R227, 0x7632, R227 ;  /* 0x00007632e3e37816 */ /* 0x002fc600000000e3 */
[----:B------:R-:W-:Y:S01]  /*192d0*/  IMAD.WIDE R10, R21, 0x2, R246 ;  /* 0x00000002150a7825 */ /* 0x000fe200078e02f6 */
[----:B------:R-:W-:-:S03]  /*192e0*/  PRMT R12, R235, 0x7632, R12 ;  /* 0x00007632eb0c7816 */ /* 0x000fc6000000000c */
[C---:B------:R-:W-:Y:S01]  /*192f0*/  IMAD.WIDE R2, R13.reuse, 0x2, R2 ;  /* 0x000000020d027825 */ /* 0x040fe200078e0202 */
[----:B------:R0:W-:Y:S03]  /*19300*/  @P5 STG.E.U16 desc[UR14][R6.64], R227 ;  /* 0x000000e306005986 */ /* 0x0001e6000c10150e */
[C---:B------:R-:W-:Y:S01]  /*19310*/  IMAD.WIDE R4, R13.reuse, 0x2, R4 ;  /* 0x000000020d047825 */ /* 0x040fe200078e0204 */
[----:B------:R0:W-:Y:S03]  /*19320*/  @P6 STG.E.U16 desc[UR14][R8.64], R231 ;  /* 0x000000e708006986 */ /* 0x0001e6000c10150e */
[C---:B------:R-:W-:Y:S01]  /*19330*/  IMAD.WIDE R244, R13.reuse, 0x2, R244 ;  /* 0x000000020df47825 */ /* 0x040fe200078e02f4 */
[----:B------:R0:W-:Y:S04]  /*19340*/  @P0 STG.E.U16 desc[UR14][R10.64], R0 ;  /* 0x000000000a000986 */ /* 0x0001e8000c10150e */
[----:B------:R0:W-:Y:S04]  /*19350*/  @P3 STG.E.U16 desc[UR14][R2.64], R235 ;  /* 0x000000eb02003986 */ /* 0x0001e8000c10150e */
[----:B------:R0:W-:Y:S01]  /*19360*/  @P4 STG.E.U16 desc[UR14][R4.64], R12 ;  /* 0x0000000c04004986 */ /* 0x0001e2000c10150e */
[----:B------:R-:W-:-:S03]  /*19370*/  IMAD.WIDE R246, R13, 0x2, R246 ;  /* 0x000000020df67825 */ /* 0x000fc600078e02f6 */
[----:B------:R0:W-:Y:S01]  /*19380*/  @P2 STG.E.U16 desc[UR14][R244.64], R15 ;  /* 0x0000000ff4002986 */ /* 0x0001e2000c10150e */
[----:B------:R-:W-:Y:S05]  /*19390*/  @!P1 EXIT ;  /* 0x000000000000994d */ /* 0x000fea0003800000 */
[----:B------:R-:W-:-:S05]  /*193a0*/  PRMT R123, R15, 0x7632, R123 ;  /* 0x000076320f7b7816 */ /* 0x000fca000000007b */
[----:B------:R-:W-:Y:S01]  /*193b0*/  STG.E.U16 desc[UR14][R246.64], R123 ;  /* 0x0000007bf6007986 */ /* 0x000fe2000c10150e */
[----:B------:R-:W-:Y:S05]  /*193c0*/  EXIT ;  /* 0x000000000000794d */ /* 0x000fea0003800000 */
.L_x_2:
[----:B------:R-:W-:-:S00]  /*193d0*/  BRA `(.L_x_2) ;  /* 0xfffffffc00fc7947 */ /* 0x000fc0000383ffff */
[----:B------:R-:W-:-:S00]  /*193e0*/  NOP ;  /* 0x0000000000007918 */ /* 0x000fc00000000000 */
        /* <DEDUP_REMOVED lines=9> */
.L_x_3:


//--------------------- .nv.shared.matmul_kernel  --------------------------
	.section	.nv.shared.matmul_kernel,"aw",@nobits
	.sectionflags	@""
	.align	16
	.zero		1024


//--------------------- .nv.shared.reserved.0     --------------------------
	.section	.nv.shared.reserved.0,"aw",@nobits
	.weak		__nv_reservedSMEM_offset_0_alias
	.size		__nv_reservedSMEM_offset_0_alias, 0, 0
	.other		__nv_reservedSMEM_offset_0_alias,@"STO_CUDA_RESERVED_SHARED STV_DEFAULT"
__nv_reservedSMEM_offset_0_alias:
	.zero		0


//--------------------- .nv.constant0.matmul_kernel --------------------------
	.section	.nv.constant0.matmul_kernel,"a",@progbits
	.sectionflags	@""
	.align	4
.nv.constant0.matmul_kernel:
	.zero		608


//--------------------- SYMBOLS --------------------------

	.type		.nv.reservedSmem.offset0,@object
	.size		.nv.reservedSmem.offset0,0x4
